// auto-generated by cutlass_sweep.gemm — config: {"arch": "sm_90", "cluster_m": 1, "cluster_n": 1, "cublas_kernel_name": "sm90_xmma_gemm_f32f32_tf32f32_f32_nn_n_tilesize128x64x32_warpgroupsize1x1x1_execute_segment_k_off_kernel__5x_cublas", "dtype": "fp32", "dtype_b": "fp32", "dtype_c_cpp": "cutlass::tfloat32_t", "layout": "nn", "stages": 0, "tile_k": 32, "tile_m": 128, "tile_n": 64}
#include "cutlass/cutlass.h"
#include "cutlass/gemm/collective/collective_builder.hpp"
#include "cutlass/gemm/device/gemm_universal_adapter.h"
#include "cutlass/gemm/kernel/gemm_universal.hpp"
#include "cutlass/epilogue/collective/collective_builder.hpp"

using ElemA = float;
using ElemB = float;
using ElemCD = cutlass::tfloat32_t;
using Acc  = float;
using TileShape    = cute::Shape<cute::_128, cute::_64, cute::_32>;
using ClusterShape = cute::Shape<cute::_1, cute::_1, cute::_1>;

using CollectiveEpilogue = typename cutlass::epilogue::collective::CollectiveBuilder<
    cutlass::arch::Sm90, cutlass::arch::OpClassTensorOp,
    TileShape, ClusterShape,
    cutlass::epilogue::collective::EpilogueTileAuto,
    Acc, Acc,
    ElemCD, cutlass::layout::RowMajor, 128 / cutlass::sizeof_bits<ElemCD>::value,
    ElemCD, cutlass::layout::RowMajor, 128 / cutlass::sizeof_bits<ElemCD>::value,
    cutlass::epilogue::collective::EpilogueScheduleAuto
  >::CollectiveOp;

using CollectiveMainloop = typename cutlass::gemm::collective::CollectiveBuilder<
    cutlass::arch::Sm90, cutlass::arch::OpClassTensorOp,
    ElemA, cutlass::layout::RowMajor, 128 / cutlass::sizeof_bits<ElemA>::value,
    ElemB, cutlass::layout::RowMajor, 128 / cutlass::sizeof_bits<ElemB>::value,
    Acc,
    TileShape, ClusterShape,
    cutlass::gemm::collective::StageCountAutoCarveout<static_cast<int>(sizeof(typename CollectiveEpilogue::SharedStorage))>,
    cutlass::gemm::collective::KernelScheduleAuto
  >::CollectiveOp;

using GemmKernel = cutlass::gemm::kernel::GemmUniversal<
    cute::Shape<int,int,int,int>,
    CollectiveMainloop,
    CollectiveEpilogue
>;
using Gemm = cutlass::gemm::device::GemmUniversalAdapter<GemmKernel>;

// Force the device kernel symbol into the cubin without needing a host main.
auto* _anchor = &cutlass::device_kernel<GemmKernel>;


// ===== COMPILED SASS (sm_90a) =====

	.target	sm_90a

	.elftype	@"ET_EXEC"


//--------------------- .note.nv.tkinfo           --------------------------
	.section	.note.nv.tkinfo,"",@"SHT_NOTE"
	.sectionflags	@"SHF_NOTE_NV_TKINFO"
	.tkinfo
        /*0018*/ 	.word	0x00000002
        /*0030*/ 	.string	""
        /*0030*/ 	.string	"ptxas"
        /*0030*/ 	.string	"Cuda compilation tools, release 13.0, V13.0.88"
        /*0030*/ 	.string	"Build cuda_13.0.r13.0/compiler.36424714_0"
        /*0030*/ 	.string	"-arch sm_90a -m 64 "



//--------------------- .note.nv.cuinfo           --------------------------
	.section	.note.nv.cuinfo,"",@"SHT_NOTE"
	.sectionflags	@"SHF_NOTE_NV_CUINFO"
        /*0018*/ 	.short	0x0002
        /*001a*/ 	.short	0x005a
        /*001c*/ 	.short	0x0082
	.zero		2


//--------------------- .nv.info                  --------------------------
	.section	.nv.info,"",@"SHT_CUDA_INFO"
	.align	4


	//----- nvinfo : EIATTR_REGCOUNT
	.align		4
        /*0000*/ 	.byte	0x04, 0x2f
        /*0002*/ 	.short	(.L_16 - .L_15)
	.align		4
.L_15:
        /*0004*/ 	.word	index@(_ZN7cutlass13device_kernelINS_4gemm6kernel13GemmUniversalIN4cute5tupleIJiiiiEEENS1_10collective13CollectiveMmaINS1_39MainloopSm90TmaGmmaRmemAWarpSpecializedILi9ENS5_IJNS4_1CILi1EEESB_SB_EEENS1_35KernelTmaWarpSpecializedCooperativeEEENS5_IJNSA_ILi128EEENSA_ILi64EEENSA_ILi32EEEEEEfNS5_IJlSB_lEEEfNS5_IJSB_llEEENS4_8TiledMMAINS4_8MMA_AtomIJNS4_4SM904GMMA29MMA_64x64x8_F32TF32TF32_RS_TNILNSO_7ScaleInE1ELSQ_1EEEEEENS4_6LayoutINS5_IJNSA_ILi2EEESB_SB_EEENS5_IJSB_NSA_ILi0EEESW_EEEEENS5_IJNS4_10UnderscoreESZ_SZ_EEEEENS4_13SM90_TMA_LOADENS4_14ComposedLayoutINS4_7SwizzleILi3ELi4ELi3EEENS4_18smem_ptr_flag_bitsILi32EEENST_INS5_IJNSA_ILi8EEESH_EEENS5_IJSH_SB_EEEEEEEvNS4_8identityES12_NS13_INS14_ILi1ELi4ELi3EEES17_NST_INS5_IJS18_S18_EEENS5_IJSB_S18_EEEEEEENS4_9Copy_AtomIJNS4_39AutoVectorizingCopyWithAssumedAlignmentILi128EEEfEEES1D_EENS_8epilogue10collective6detail29Sm90TmaWarpSpecializedAdapterINS1P_15DefaultEpilogueINS_10tfloat32_tESJ_SJ_NS1O_6thread17LinearCombinationIS1T_Li1EffLNS1U_9ScaleType4KindE0ELNS_15FloatRoundStyleE2ES1T_EENS1_15EpilogueDefaultEEEEEvvEEEEvNT_6ParamsE)
        /*0008*/ 	.word	0x000000a8


	//----- nvinfo : EIATTR_FRAME_SIZE
	.align		4
.L_16:
        /*000c*/ 	.byte	0x04, 0x11
        /*000e*/ 	.short	(.L_18 - .L_17)
	.align		4
.L_17:
        /*0010*/ 	.word	index@(_ZN7cutlass13device_kernelINS_4gemm6kernel13GemmUniversalIN4cute5tupleIJiiiiEEENS1_10collective13CollectiveMmaINS1_39MainloopSm90TmaGmmaRmemAWarpSpecializedILi9ENS5_IJNS4_1CILi1EEESB_SB_EEENS1_35KernelTmaWarpSpecializedCooperativeEEENS5_IJNSA_ILi128EEENSA_ILi64EEENSA_ILi32EEEEEEfNS5_IJlSB_lEEEfNS5_IJSB_llEEENS4_8TiledMMAINS4_8MMA_AtomIJNS4_4SM904GMMA29MMA_64x64x8_F32TF32TF32_RS_TNILNSO_7ScaleInE1ELSQ_1EEEEEENS4_6LayoutINS5_IJNSA_ILi2EEESB_SB_EEENS5_IJSB_NSA_ILi0EEESW_EEEEENS5_IJNS4_10UnderscoreESZ_SZ_EEEEENS4_13SM90_TMA_LOADENS4_14ComposedLayoutINS4_7SwizzleILi3ELi4ELi3EEENS4_18smem_ptr_flag_bitsILi32EEENST_INS5_IJNSA_ILi8EEESH_EEENS5_IJSH_SB_EEEEEEEvNS4_8identityES12_NS13_INS14_ILi1ELi4ELi3EEES17_NST_INS5_IJS18_S18_EEENS5_IJSB_S18_EEEEEEENS4_9Copy_AtomIJNS4_39AutoVectorizingCopyWithAssumedAlignmentILi128EEEfEEES1D_EENS_8epilogue10collective6detail29Sm90TmaWarpSpecializedAdapterINS1P_15DefaultEpilogueINS_10tfloat32_tESJ_SJ_NS1O_6thread17LinearCombinationIS1T_Li1EffLNS1U_9ScaleType4KindE0ELNS_15FloatRoundStyleE2ES1T_EENS1_15EpilogueDefaultEEEEEvvEEEEvNT_6ParamsE)
        /*0014*/ 	.word	0x00000000


	//----- nvinfo : EIATTR_MIN_STACK_SIZE
	.align		4
.L_18:
        /*0018*/ 	.byte	0x04, 0x12
        /*001a*/ 	.short	(.L_20 - .L_19)
	.align		4
.L_19:
        /*001c*/ 	.word	index@(_ZN7cutlass13device_kernelINS_4gemm6kernel13GemmUniversalIN4cute5tupleIJiiiiEEENS1_10collective13CollectiveMmaINS1_39MainloopSm90TmaGmmaRmemAWarpSpecializedILi9ENS5_IJNS4_1CILi1EEESB_SB_EEENS1_35KernelTmaWarpSpecializedCooperativeEEENS5_IJNSA_ILi128EEENSA_ILi64EEENSA_ILi32EEEEEEfNS5_IJlSB_lEEEfNS5_IJSB_llEEENS4_8TiledMMAINS4_8MMA_AtomIJNS4_4SM904GMMA29MMA_64x64x8_F32TF32TF32_RS_TNILNSO_7ScaleInE1ELSQ_1EEEEEENS4_6LayoutINS5_IJNSA_ILi2EEESB_SB_EEENS5_IJSB_NSA_ILi0EEESW_EEEEENS5_IJNS4_10UnderscoreESZ_SZ_EEEEENS4_13SM90_TMA_LOADENS4_14ComposedLayoutINS4_7SwizzleILi3ELi4ELi3EEENS4_18smem_ptr_flag_bitsILi32EEENST_INS5_IJNSA_ILi8EEESH_EEENS5_IJSH_SB_EEEEEEEvNS4_8identityES12_NS13_INS14_ILi1ELi4ELi3EEES17_NST_INS5_IJS18_S18_EEENS5_IJSB_S18_EEEEEEENS4_9Copy_AtomIJNS4_39AutoVectorizingCopyWithAssumedAlignmentILi128EEEfEEES1D_EENS_8epilogue10collective6detail29Sm90TmaWarpSpecializedAdapterINS1P_15DefaultEpilogueINS_10tfloat32_tESJ_SJ_NS1O_6thread17LinearCombinationIS1T_Li1EffLNS1U_9ScaleType4KindE0ELNS_15FloatRoundStyleE2ES1T_EENS1_15EpilogueDefaultEEEEEvvEEEEvNT_6ParamsE)
        /*0020*/ 	.word	0x00000000
.L_20:


//--------------------- .nv.compat                --------------------------
	.section	.nv.compat,"",@"SHT_CUDA_COMPAT_INFO"
	.align	4
        /*0000*/ 	.byte	0x02, 0x09, 0x01, 0x00, 0x02, 0x02, 0x04, 0x00, 0x02, 0x05, 0x05, 0x00, 0x03, 0x07, 0x01, 0x01
        /*0010*/ 	.byte	0x02, 0x03, 0x01, 0x00, 0x02, 0x06, 0x01, 0x00, 0x04, 0x0b, 0x08, 0x00, 0x00, 0x00, 0x00, 0x00
        /*0020*/ 	.byte	0x00, 0x00, 0x00, 0x00


//--------------------- .nv.info._ZN7cutlass13device_kernelINS_4gemm6kernel13GemmUniversalIN4cute5tupleIJiiiiEEENS1_10collective13CollectiveMmaINS1_39MainloopSm90TmaGmmaRmemAWarpSpecializedILi9ENS5_IJNS4_1CILi1EEESB_SB_EEENS1_35KernelTmaWarpSpecializedCooperativeEEENS5_IJNSA_ILi128EEENSA_ILi64EEENSA_ILi32EEEEEEfNS5_IJlSB_lEEEfNS5_IJSB_llEEENS4_8TiledMMAINS4_8MMA_AtomIJNS4_4SM904GMMA29MMA_64x64x8_F32TF32TF32_RS_TNILNSO_7ScaleInE1ELSQ_1EEEEEENS4_6LayoutINS5_IJNSA_ILi2EEESB_SB_EEENS5_IJSB_NSA_ILi0EEESW_EEEEENS5_IJNS4_10UnderscoreESZ_SZ_EEEEENS4_13SM90_TMA_LOADENS4_14ComposedLayoutINS4_7SwizzleILi3ELi4ELi3EEENS4_18smem_ptr_flag_bitsILi32EEENST_INS5_IJNSA_ILi8EEESH_EEENS5_IJSH_SB_EEEEEEEvNS4_8identityES12_NS13_INS14_ILi1ELi4ELi3EEES17_NST_INS5_IJS18_S18_EEENS5_IJSB_S18_EEEEEEENS4_9Copy_AtomIJNS4_39AutoVectorizingCopyWithAssumedAlignmentILi128EEEfEEES1D_EENS_8epilogue10collective6detail29Sm90TmaWarpSpecializedAdapterINS1P_15DefaultEpilogueINS_10tfloat32_tESJ_SJ_NS1O_6thread17LinearCombinationIS1T_Li1EffLNS1U_9ScaleType4KindE0ELNS_15FloatRoundStyleE2ES1T_EENS1_15EpilogueDefaultEEEEEvvEEEEvNT_6ParamsE --------------------------
	.section	.nv.info._ZN7cutlass13device_kernelINS_4gemm6kernel13GemmUniversalIN4cute5tupleIJiiiiEEENS1_10collective13CollectiveMmaINS1_39MainloopSm90TmaGmmaRmemAWarpSpecializedILi9ENS5_IJNS4_1CILi1EEESB_SB_EEENS1_35KernelTmaWarpSpecializedCooperativeEEENS5_IJNSA_ILi128EEENSA_ILi64EEENSA_ILi32EEEEEEfNS5_IJlSB_lEEEfNS5_IJSB_llEEENS4_8TiledMMAINS4_8MMA_AtomIJNS4_4SM904GMMA29MMA_64x64x8_F32TF32TF32_RS_TNILNSO_7ScaleInE1ELSQ_1EEEEEENS4_6LayoutINS5_IJNSA_ILi2EEESB_SB_EEENS5_IJSB_NSA_ILi0EEESW_EEEEENS5_IJNS4_10UnderscoreESZ_SZ_EEEEENS4_13SM90_TMA_LOADENS4_14ComposedLayoutINS4_7SwizzleILi3ELi4ELi3EEENS4_18smem_ptr_flag_bitsILi32EEENST_INS5_IJNSA_ILi8EEESH_EEENS5_IJSH_SB_EEEEEEEvNS4_8identityES12_NS13_INS14_ILi1ELi4ELi3EEES17_NST_INS5_IJS18_S18_EEENS5_IJSB_S18_EEEEEEENS4_9Copy_AtomIJNS4_39AutoVectorizingCopyWithAssumedAlignmentILi128EEEfEEES1D_EENS_8epilogue10collective6detail29Sm90TmaWarpSpecializedAdapterINS1P_15DefaultEpilogueINS_10tfloat32_tESJ_SJ_NS1O_6thread17LinearCombinationIS1T_Li1EffLNS1U_9ScaleType4KindE0ELNS_15FloatRoundStyleE2ES1T_EENS1_15EpilogueDefaultEEEEEvvEEEEvNT_6ParamsE,"",@"SHT_CUDA_INFO"
	.sectionflags	@""
	.align	4


	//----- nvinfo : EIATTR_CUDA_API_VERSION
	.align		4
        /*0000*/ 	.byte	0x04, 0x37
        /*0002*/ 	.short	(.L_22 - .L_21)
.L_21:
        /*0004*/ 	.word	0x00000082


	//----- nvinfo : EIATTR_KPARAM_INFO
	.align		4
.L_22:
        /*0008*/ 	.byte	0x04, 0x17
        /*000a*/ 	.short	(.L_24 - .L_23)
.L_23:
        /*000c*/ 	.word	0x00000000
        /*0010*/ 	.short	0x0000
        /*0012*/ 	.short	0x0070
        /*0014*/ 	.byte	0x00, 0xf0, 0x01, 0x10


	//----- nvinfo : EIATTR_SPARSE_MMA_MASK
	.align		4
.L_24:
        /*0018*/ 	.byte	0x03, 0x50
        /*001a*/ 	.short	0x0000


	//----- nvinfo : EIATTR_MAXREG_COUNT
	.align		4
        /*001c*/ 	.byte	0x03, 0x1b
        /*001e*/ 	.short	0x00a8


	//----- nvinfo : EIATTR_NUM_BARRIERS
	.align		4
        /*0020*/ 	.byte	0x02, 0x4c
        /*0022*/ 	.byte	0x01
	.zero		1


	//----- nvinfo : EIATTR_EXTERNS
	.align		4
        /*0024*/ 	.byte	0x04, 0x0f
        /*0026*/ 	.short	(.L_26 - .L_25)


	//   ....[0]....
	.align		4
.L_25:
        /*0028*/ 	.word	index@(__assertfail)


	//----- nvinfo : EIATTR_MERCURY_ISA_VERSION
	.align		4
.L_26:
        /*002c*/ 	.byte	0x03, 0x5f
        /*002e*/ 	.short	0x0101


	//----- nvinfo : EIATTR_INT_WARP_WIDE_INSTR_OFFSETS
	.align		4
        /*0030*/ 	.byte	0x04, 0x31
        /*0032*/ 	.short	(.L_28 - .L_27)


	//   ....[0]....
.L_27:
        /*0034*/ 	.word	0x00000480


	//   ....[1]....
        /*0038*/ 	.word	0x000004b0


	//   ....[2]....
        /*003c*/ 	.word	0x00000590


	//----- nvinfo : EIATTR_COOP_GROUP_MASK_REGIDS
	.align		4
.L_28:
        /*0040*/ 	.byte	0x04, 0x29
        /*0042*/ 	.short	(.L_30 - .L_29)


	//   ....[0]....
.L_29:
        /*0044*/ 	.word	0xffffffff


	//   ....[1]....
        /*0048*/ 	.word	0xffffffff


	//   ....[2]....
        /*004c*/ 	.word	0xffffffff


	//   ....[3]....
        /*0050*/ 	.word	0xffffffff


	//   ....[4]....
        /*0054*/ 	.word	0x0500000f


	//----- nvinfo : EIATTR_COOP_GROUP_INSTR_OFFSETS
	.align		4
.L_30:
        /*0058*/ 	.byte	0x04, 0x28
        /*005a*/ 	.short	(.L_32 - .L_31)


	//   ....[0]....
.L_31:
        /*005c*/ 	.word	0x00000060


	//   ....[1]....
        /*0060*/ 	.word	0x00000070


	//   ....[2]....
        /*0064*/ 	.word	0x00000130


	//   ....[3]....
        /*0068*/ 	.word	0x00000390


	//   ....[4]....
        /*006c*/ 	.word	0x000071c0


	//----- nvinfo : EIATTR_REG_RECONFIG
	.align		4
.L_32:
        /*0070*/ 	.byte	0x01, 0x54
	.zero		2


	//----- nvinfo : EIATTR_SYSCALL_OFFSETS
	.align		4
        /*0074*/ 	.byte	0x04, 0x46
        /*0076*/ 	.short	(.L_34 - .L_33)


	//   ....[0]....
.L_33:
        /*0078*/ 	.word	0x00001150


	//   ....[1]....
        /*007c*/ 	.word	0x00001280


	//   ....[2]....
        /*0080*/ 	.word	0x00001370


	//   ....[3]....
        /*0084*/ 	.word	0x00005b20


	//   ....[4]....
        /*0088*/ 	.word	0x00005c50


	//----- nvinfo : EIATTR_MBARRIER_INSTR_OFFSETS
	.align		4
.L_34:
        /*008c*/ 	.byte	0x04, 0x39
        /*008e*/ 	.short	(.L_36 - .L_35)


	//   ....[0]....
.L_35:
        /*0090*/ 	.word	0x00000250
        /*0094*/ 	.word	0x000000ff
        /*0098*/ 	.word	0x00000000
        /*009c*/ 	.short	0x0100
        /*009e*/ 	.byte	0x08
	.zero		1


	//   ....[1]....
        /*00a0*/ 	.word	0x00000260
        /*00a4*/ 	.word	0x000000ff
        /*00a8*/ 	.word	0x00000048
        /*00ac*/ 	.short	0x0100
        /*00ae*/ 	.byte	0x08
	.zero		1


	//   ....[2]....
        /*00b0*/ 	.word	0x00000270
        /*00b4*/ 	.word	0x000000ff
        /*00b8*/ 	.word	0x00000008
        /*00bc*/ 	.short	0x0100
        /*00be*/ 	.byte	0x08
	.zero		1


	//   ....[3]....
        /*00c0*/ 	.word	0x00000280
        /*00c4*/ 	.word	0x000000ff
        /*00c8*/ 	.word	0x00000050
        /*00cc*/ 	.short	0x0100
        /*00ce*/ 	.byte	0x08
	.zero		1


	//   ....[4]....
        /*00d0*/ 	.word	0x00000290
        /*00d4*/ 	.word	0x000000ff
        /*00d8*/ 	.word	0x00000010
        /*00dc*/ 	.short	0x0100
        /*00de*/ 	.byte	0x08
	.zero		1


	//   ....[5]....
        /*00e0*/ 	.word	0x000002a0
        /*00e4*/ 	.word	0x000000ff
        /*00e8*/ 	.word	0x00000058
        /*00ec*/ 	.short	0x0100
        /*00ee*/ 	.byte	0x08
	.zero		1


	//   ....[6]....
        /*00f0*/ 	.word	0x000002b0
        /*00f4*/ 	.word	0x000000ff
        /*00f8*/ 	.word	0x00000018
        /*00fc*/ 	.short	0x0100
        /*00fe*/ 	.byte	0x08
	.zero		1


	//   ....[7]....
        /*0100*/ 	.word	0x000002c0
        /*0104*/ 	.word	0x000000ff
        /*0108*/ 	.word	0x00000060
        /*010c*/ 	.short	0x0100
        /*010e*/ 	.byte	0x08
	.zero		1


	//   ....[8]....
        /*0110*/ 	.word	0x000002d0
        /*0114*/ 	.word	0x000000ff
        /*0118*/ 	.word	0x00000020
        /*011c*/ 	.short	0x0100
        /*011e*/ 	.byte	0x08
	.zero		1


	//   ....[9]....
        /*0120*/ 	.word	0x000002e0
        /*0124*/ 	.word	0x000000ff
        /*0128*/ 	.word	0x00000068
        /*012c*/ 	.short	0x0100
        /*012e*/ 	.byte	0x08
	.zero		1


	//   ....[10]....
        /*0130*/ 	.word	0x000002f0
        /*0134*/ 	.word	0x000000ff
        /*0138*/ 	.word	0x00000028
        /*013c*/ 	.short	0x0100
        /*013e*/ 	.byte	0x08
	.zero		1


	//   ....[11]....
        /*0140*/ 	.word	0x00000300
        /*0144*/ 	.word	0x000000ff
        /*0148*/ 	.word	0x00000070
        /*014c*/ 	.short	0x0100
        /*014e*/ 	.byte	0x08
	.zero		1


	//   ....[12]....
        /*0150*/ 	.word	0x00000310
        /*0154*/ 	.word	0x000000ff
        /*0158*/ 	.word	0x00000030
        /*015c*/ 	.short	0x0100
        /*015e*/ 	.byte	0x08
	.zero		1


	//   ....[13]....
        /*0160*/ 	.word	0x00000320
        /*0164*/ 	.word	0x000000ff
        /*0168*/ 	.word	0x00000078
        /*016c*/ 	.short	0x0100
        /*016e*/ 	.byte	0x08
	.zero		1


	//   ....[14]....
        /*0170*/ 	.word	0x00000330
        /*0174*/ 	.word	0x000000ff
        /*0178*/ 	.word	0x00000038
        /*017c*/ 	.short	0x0100
        /*017e*/ 	.byte	0x08
	.zero		1


	//   ....[15]....
        /*0180*/ 	.word	0x00000340
        /*0184*/ 	.word	0x000000ff
        /*0188*/ 	.word	0x00000080
        /*018c*/ 	.short	0x0100
        /*018e*/ 	.byte	0x08
	.zero		1


	//   ....[16]....
        /*0190*/ 	.word	0x00000350
        /*0194*/ 	.word	0x000000ff
        /*0198*/ 	.word	0x00000040
        /*019c*/ 	.short	0x0100
        /*019e*/ 	.byte	0x08
	.zero		1


	//   ....[17]....
        /*01a0*/ 	.word	0x00000360
        /*01a4*/ 	.word	0x000000ff
        /*01a8*/ 	.word	0x00000088
        /*01ac*/ 	.short	0x0100
        /*01ae*/ 	.byte	0x08
	.zero		1


	//   ....[18]....
        /*01b0*/ 	.word	0x00000600
        /*01b4*/ 	.word	0x000000ff
        /*01b8*/ 	.word	0x000000a0
        /*01bc*/ 	.short	0x0100
        /*01be*/ 	.byte	0x06
	.zero		1


	//   ....[19]....
        /*01c0*/ 	.word	0x00000660
        /*01c4*/ 	.word	0x000000ff
        /*01c8*/ 	.word	0x000000a8
        /*01cc*/ 	.short	0x0100
        /*01ce*/ 	.byte	0x06
	.zero		1


	//   ....[20]....
        /*01d0*/ 	.word	0x00001430
        /*01d4*/ 	.word	0x00000003
        /*01d8*/ 	.word	0x00000000
        /*01dc*/ 	.short	0x010a
        /*01de*/ 	.byte	0x3f
	.zero		1


	//   ....[21]....
        /*01e0*/ 	.word	0x00001470
        /*01e4*/ 	.word	0x00000003
        /*01e8*/ 	.word	0x00000000
        /*01ec*/ 	.short	0x010a
        /*01ee*/ 	.byte	0x3f
	.zero		1


	//   ....[22]....
        /*01f0*/ 	.word	0x00001670
        /*01f4*/ 	.word	0x00000003
        /*01f8*/ 	.word	0x00000000
        /*01fc*/ 	.short	0x010a
        /*01fe*/ 	.byte	0x3f
	.zero		1


	//   ....[23]....
        /*0200*/ 	.word	0x000019d0
        /*0204*/ 	.word	0x00000003
        /*0208*/ 	.word	0x00000000
        /*020c*/ 	.short	0x010a
        /*020e*/ 	.byte	0x3f
	.zero		1


	//   ....[24]....
        /*0210*/ 	.word	0x00001cf0
        /*0214*/ 	.word	0x0000000b
        /*0218*/ 	.word	0x00000000
        /*021c*/ 	.short	0x010a
        /*021e*/ 	.byte	0x3f
	.zero		1


	//   ....[25]....
        /*0220*/ 	.word	0x00001e70
        /*0224*/ 	.word	0x000000ff
        /*0228*/ 	.word	0x00000000
        /*022c*/ 	.short	0x0101
        /*022e*/ 	.byte	0x05
	.zero		1


	//   ....[26]....
        /*0230*/ 	.word	0x00001ff0
        /*0234*/ 	.word	0x0000000b
        /*0238*/ 	.word	0x00000000
        /*023c*/ 	.short	0x010a
        /*023e*/ 	.byte	0x3f
	.zero		1


	//   ....[27]....
        /*0240*/ 	.word	0x00002330
        /*0244*/ 	.word	0x000000ff
        /*0248*/ 	.word	0x00000000
        /*024c*/ 	.short	0x0101
        /*024e*/ 	.byte	0x04
	.zero		1


	//   ....[28]....
        /*0250*/ 	.word	0x00002560
        /*0254*/ 	.word	0x000000ff
        /*0258*/ 	.word	0x00000000
        /*025c*/ 	.short	0x0101
        /*025e*/ 	.byte	0x06
	.zero		1


	//   ....[29]....
        /*0260*/ 	.word	0x00005e00
        /*0264*/ 	.word	0x00000004
        /*0268*/ 	.word	0x00000048
        /*026c*/ 	.short	0x010a
        /*026e*/ 	.byte	0x3f
	.zero		1


	//   ....[30]....
        /*0270*/ 	.word	0x00006590
        /*0274*/ 	.word	0x00000000
        /*0278*/ 	.word	0x000000a8
        /*027c*/ 	.short	0x0101
        /*027e*/ 	.byte	0x3f
	.zero		1


	//   ....[31]....
        /*0280*/ 	.word	0x00006cb0
        /*0284*/ 	.word	0x00000005
        /*0288*/ 	.word	0x00000000
        /*028c*/ 	.short	0x010a
        /*028e*/ 	.byte	0x3f
	.zero		1


	//   ....[32]....
        /*0290*/ 	.word	0x00006d30
        /*0294*/ 	.word	0x00000007
        /*0298*/ 	.word	0x00000000
        /*029c*/ 	.short	0x010a
        /*029e*/ 	.byte	0x3f
	.zero		1


	//   ....[33]....
        /*02a0*/ 	.word	0x00006dc0
        /*02a4*/ 	.word	0x00000006
        /*02a8*/ 	.word	0x00000000
        /*02ac*/ 	.short	0x010a
        /*02ae*/ 	.byte	0x3f
	.zero		1


	//   ....[34]....
        /*02b0*/ 	.word	0x00006e50
        /*02b4*/ 	.word	0x00000007
        /*02b8*/ 	.word	0x00000000
        /*02bc*/ 	.short	0x010a
        /*02be*/ 	.byte	0x3f
	.zero		1


	//   ....[35]....
        /*02c0*/ 	.word	0x00006ee0
        /*02c4*/ 	.word	0x00000006
        /*02c8*/ 	.word	0x00000000
        /*02cc*/ 	.short	0x010a
        /*02ce*/ 	.byte	0x3f
	.zero		1


	//   ....[36]....
        /*02d0*/ 	.word	0x00006f70
        /*02d4*/ 	.word	0x00000007
        /*02d8*/ 	.word	0x00000000
        /*02dc*/ 	.short	0x010a
        /*02de*/ 	.byte	0x3f
	.zero		1


	//   ....[37]....
        /*02e0*/ 	.word	0x00007000
        /*02e4*/ 	.word	0x00000006
        /*02e8*/ 	.word	0x00000000
        /*02ec*/ 	.short	0x010a
        /*02ee*/ 	.byte	0x3f
	.zero		1


	//   ....[38]....
        /*02f0*/ 	.word	0x00007090
        /*02f4*/ 	.word	0x00000007
        /*02f8*/ 	.word	0x00000000
        /*02fc*/ 	.short	0x010a
        /*02fe*/ 	.byte	0x3f
	.zero		1


	//   ....[39]....
        /*0300*/ 	.word	0x00007120
        /*0304*/ 	.word	0x00000003
        /*0308*/ 	.word	0x00000000
        /*030c*/ 	.short	0x010a
        /*030e*/ 	.byte	0x3f
	.zero		1


	//   ....[40]....
        /*0310*/ 	.word	0x000071f0
        /*0314*/ 	.word	0x00000003
        /*0318*/ 	.word	0x00000000
        /*031c*/ 	.short	0x010a
        /*031e*/ 	.byte	0x3f
	.zero		1


	//   ....[41]....
        /*0320*/ 	.word	0x00007240
        /*0324*/ 	.word	0x00000003
        /*0328*/ 	.word	0x00000000
        /*032c*/ 	.short	0x010a
        /*032e*/ 	.byte	0x3f
	.zero		1


	//   ....[42]....
        /*0330*/ 	.word	0x00007290
        /*0334*/ 	.word	0x0000000b
        /*0338*/ 	.word	0x00000000
        /*033c*/ 	.short	0x010a
        /*033e*/ 	.byte	0x3f
	.zero		1


	//   ....[43]....
        /*0340*/ 	.word	0x00007360
        /*0344*/ 	.word	0x00000004
        /*0348*/ 	.word	0x00000048
        /*034c*/ 	.short	0x010a
        /*034e*/ 	.byte	0x3f
	.zero		1


	//   ....[44]....
        /*0350*/ 	.word	0x00007430
        /*0354*/ 	.word	0x00000005
        /*0358*/ 	.word	0x00000000
        /*035c*/ 	.short	0x010a
        /*035e*/ 	.byte	0x3f
	.zero		1


	//   ....[45]....
        /*0360*/ 	.word	0x00007480
        /*0364*/ 	.word	0x00000007
        /*0368*/ 	.word	0x00000000
        /*036c*/ 	.short	0x010a
        /*036e*/ 	.byte	0x3f
	.zero		1


	//   ....[46]....
        /*0370*/ 	.word	0x000074d0
        /*0374*/ 	.word	0x00000006
        /*0378*/ 	.word	0x00000000
        /*037c*/ 	.short	0x010a
        /*037e*/ 	.byte	0x3f
	.zero		1


	//   ....[47]....
        /*0380*/ 	.word	0x00007520
        /*0384*/ 	.word	0x00000007
        /*0388*/ 	.word	0x00000000
        /*038c*/ 	.short	0x010a
        /*038e*/ 	.byte	0x3f
	.zero		1


	//   ....[48]....
        /*0390*/ 	.word	0x00007570
        /*0394*/ 	.word	0x00000006
        /*0398*/ 	.word	0x00000000
        /*039c*/ 	.short	0x010a
        /*039e*/ 	.byte	0x3f
	.zero		1


	//   ....[49]....
        /*03a0*/ 	.word	0x000075c0
        /*03a4*/ 	.word	0x00000007
        /*03a8*/ 	.word	0x00000000
        /*03ac*/ 	.short	0x010a
        /*03ae*/ 	.byte	0x3f
	.zero		1


	//   ....[50]....
        /*03b0*/ 	.word	0x00007610
        /*03b4*/ 	.word	0x00000006
        /*03b8*/ 	.word	0x00000000
        /*03bc*/ 	.short	0x010a
        /*03be*/ 	.byte	0x3f
	.zero		1


	//   ....[51]....
        /*03c0*/ 	.word	0x00007660
        /*03c4*/ 	.word	0x00000007
        /*03c8*/ 	.word	0x00000000
        /*03cc*/ 	.short	0x010a
        /*03ce*/ 	.byte	0x3f
	.zero		1


	//----- nvinfo : EIATTR_NUM_MBARRIERS
	.align		4
.L_36:
        /*03d0*/ 	.byte	0x03, 0x38
        /*03d2*/ 	.short	0x0014


	//----- nvinfo : EIATTR_EXIT_INSTR_OFFSETS
	.align		4
        /*03d4*/ 	.byte	0x04, 0x1c
        /*03d6*/ 	.short	(.L_38 - .L_37)


	//   ....[0]....
.L_37:
        /*03d8*/ 	.word	0x000006b0


	//   ....[1]....
        /*03dc*/ 	.word	0x00000f70


	//   ....[2]....
        /*03e0*/ 	.word	0x00005110


	//   ....[3]....
        /*03e4*/ 	.word	0x00005730


	//   ....[4]....
        /*03e8*/ 	.word	0x00007170


	//----- nvinfo : EIATTR_MAX_THREADS
	.align		4
.L_38:
        /*03ec*/ 	.byte	0x04, 0x05
        /*03ee*/ 	.short	(.L_40 - .L_39)
.L_39:
        /*03f0*/ 	.word	0x00000180
        /*03f4*/ 	.word	0x00000001
        /*03f8*/ 	.word	0x00000001


	//----- nvinfo : EIATTR_CRS_STACK_SIZE
	.align		4
.L_40:
        /*03fc*/ 	.byte	0x04, 0x1e
        /*03fe*/ 	.short	(.L_42 - .L_41)
.L_41:
        /*0400*/ 	.word	0x00000000


	//----- nvinfo : EIATTR_CBANK_PARAM_SIZE
	.align		4
.L_42:
        /*0404*/ 	.byte	0x03, 0x19
        /*0406*/ 	.short	0x0470


	//----- nvinfo : EIATTR_PARAM_CBANK
	.align		4
        /*0408*/ 	.byte	0x04, 0x0a
        /*040a*/ 	.short	(.L_44 - .L_43)
	.align		4
.L_43:
        /*040c*/ 	.word	index@(.nv.constant0._ZN7cutlass13device_kernelINS_4gemm6kernel13GemmUniversalIN4cute5tupleIJiiiiEEENS1_10collective13CollectiveMmaINS1_39MainloopSm90TmaGmmaRmemAWarpSpecializedILi9ENS5_IJNS4_1CILi1EEESB_SB_EEENS1_35KernelTmaWarpSpecializedCooperativeEEENS5_IJNSA_ILi128EEENSA_ILi64EEENSA_ILi32EEEEEEfNS5_IJlSB_lEEEfNS5_IJSB_llEEENS4_8TiledMMAINS4_8MMA_AtomIJNS4_4SM904GMMA29MMA_64x64x8_F32TF32TF32_RS_TNILNSO_7ScaleInE1ELSQ_1EEEEEENS4_6LayoutINS5_IJNSA_ILi2EEESB_SB_EEENS5_IJSB_NSA_ILi0EEESW_EEEEENS5_IJNS4_10UnderscoreESZ_SZ_EEEEENS4_13SM90_TMA_LOADENS4_14ComposedLayoutINS4_7SwizzleILi3ELi4ELi3EEENS4_18smem_ptr_flag_bitsILi32EEENST_INS5_IJNSA_ILi8EEESH_EEENS5_IJSH_SB_EEEEEEEvNS4_8identityES12_NS13_INS14_ILi1ELi4ELi3EEES17_NST_INS5_IJS18_S18_EEENS5_IJSB_S18_EEEEEEENS4_9Copy_AtomIJNS4_39AutoVectorizingCopyWithAssumedAlignmentILi128EEEfEEES1D_EENS_8epilogue10collective6detail29Sm90TmaWarpSpecializedAdapterINS1P_15DefaultEpilogueINS_10tfloat32_tESJ_SJ_NS1O_6thread17LinearCombinationIS1T_Li1EffLNS1U_9ScaleType4KindE0ELNS_15FloatRoundStyleE2ES1T_EENS1_15EpilogueDefaultEEEEEvvEEEEvNT_6ParamsE)
        /*0410*/ 	.short	0x0210
        /*0412*/ 	.short	0x0470


	//----- nvinfo : EIATTR_SW_WAR
	.align		4
.L_44:
        /*0414*/ 	.byte	0x04, 0x36
        /*0416*/ 	.short	(.L_46 - .L_45)
.L_45:
        /*0418*/ 	.word	0x00000008
.L_46:


//--------------------- .nv.callgraph             --------------------------
	.section	.nv.callgraph,"",@"SHT_CUDA_CALLGRAPH"
	.align	4
	.sectionentsize	8
	.align		4
        /*0000*/ 	.word	0x00000000
	.align		4
        /*0004*/ 	.word	0xffffffff
	.align		4
        /*0008*/ 	.word	index@(_ZN7cutlass13device_kernelINS_4gemm6kernel13GemmUniversalIN4cute5tupleIJiiiiEEENS1_10collective13CollectiveMmaINS1_39MainloopSm90TmaGmmaRmemAWarpSpecializedILi9ENS5_IJNS4_1CILi1EEESB_SB_EEENS1_35KernelTmaWarpSpecializedCooperativeEEENS5_IJNSA_ILi128EEENSA_ILi64EEENSA_ILi32EEEEEEfNS5_IJlSB_lEEEfNS5_IJSB_llEEENS4_8TiledMMAINS4_8MMA_AtomIJNS4_4SM904GMMA29MMA_64x64x8_F32TF32TF32_RS_TNILNSO_7ScaleInE1ELSQ_1EEEEEENS4_6LayoutINS5_IJNSA_ILi2EEESB_SB_EEENS5_IJSB_NSA_ILi0EEESW_EEEEENS5_IJNS4_10UnderscoreESZ_SZ_EEEEENS4_13SM90_TMA_LOADENS4_14ComposedLayoutINS4_7SwizzleILi3ELi4ELi3EEENS4_18smem_ptr_flag_bitsILi32EEENST_INS5_IJNSA_ILi8EEESH_EEENS5_IJSH_SB_EEEEEEEvNS4_8identityES12_NS13_INS14_ILi1ELi4ELi3EEES17_NST_INS5_IJS18_S18_EEENS5_IJSB_S18_EEEEEEENS4_9Copy_AtomIJNS4_39AutoVectorizingCopyWithAssumedAlignmentILi128EEEfEEES1D_EENS_8epilogue10collective6detail29Sm90TmaWarpSpecializedAdapterINS1P_15DefaultEpilogueINS_10tfloat32_tESJ_SJ_NS1O_6thread17LinearCombinationIS1T_Li1EffLNS1U_9ScaleType4KindE0ELNS_15FloatRoundStyleE2ES1T_EENS1_15EpilogueDefaultEEEEEvvEEEEvNT_6ParamsE)
	.align		4
        /*000c*/ 	.word	index@(__assertfail)
	.align		4
        /*0010*/ 	.word	0x00000000
	.align		4
        /*0014*/ 	.word	0xfffffffe
	.align		4
        /*0018*/ 	.word	0x00000000
	.align		4
        /*001c*/ 	.word	0xfffffffd
	.align		4
        /*0020*/ 	.word	0x00000000
	.align		4
        /*0024*/ 	.word	0xfffffffc


//--------------------- .nv.constant4             --------------------------
	.section	.nv.constant4,"a",@progbits
	.align	8
	.align		8
.nv.constant4:
        /*0000*/ 	.dword	__assertfail
	.align		8
        /*0008*/ 	.dword	__unnamed_1
	.align		8
        /*0010*/ 	.dword	__unnamed_2
	.align		8
        /*0018*/ 	.dword	_ZN39_INTERNAL_8a667a58_4_k_cu_f6508055_29854cuda3std3__45__cpo5beginE
	.align		8
        /*0020*/ 	.dword	_ZN39_INTERNAL_8a667a58_4_k_cu_f6508055_29854cuda3std3__45__cpo3endE
	.align		8
        /*0028*/ 	.dword	_ZN39_INTERNAL_8a667a58_4_k_cu_f6508055_29854cuda3std3__45__cpo6cbeginE
	.align		8
        /*0030*/ 	.dword	_ZN39_INTERNAL_8a667a58_4_k_cu_f6508055_29854cuda3std3__45__cpo4cendE
	.align		8
        /*0038*/ 	.dword	_ZN39_INTERNAL_8a667a58_4_k_cu_f6508055_29854cuda3std3__441_GLOBAL__N__8a667a58_4_k_cu_f6508055_29856ignoreE
	.align		8
        /*0040*/ 	.dword	_ZN39_INTERNAL_8a667a58_4_k_cu_f6508055_29854cuda3std3__419piecewise_constructE
	.align		8
        /*0048*/ 	.dword	_ZN39_INTERNAL_8a667a58_4_k_cu_f6508055_29854cuda3std3__48in_placeE
	.align		8
        /*0050*/ 	.dword	_ZN39_INTERNAL_8a667a58_4_k_cu_f6508055_29854cuda3std6ranges3__45__cpo4swapE
	.align		8
        /*0058*/ 	.dword	_ZN39_INTERNAL_8a667a58_4_k_cu_f6508055_29854cuda3std6ranges3__45__cpo9iter_moveE
	.align		8
        /*0060*/ 	.dword	_ZN39_INTERNAL_8a667a58_4_k_cu_f6508055_29854cute7productE
	.align		8
        /*0068*/ 	.dword	_ZN39_INTERNAL_8a667a58_4_k_cu_f6508055_29854cute1_E
	.align		8
        /*0070*/ 	.dword	$str$24
	.align		8
        /*0078*/ 	.dword	$str$25


//--------------------- .text._ZN7cutlass13device_kernelINS_4gemm6kernel13GemmUniversalIN4cute5tupleIJiiiiEEENS1_10collective13CollectiveMmaINS1_39MainloopSm90TmaGmmaRmemAWarpSpecializedILi9ENS5_IJNS4_1CILi1EEESB_SB_EEENS1_35KernelTmaWarpSpecializedCooperativeEEENS5_IJNSA_ILi128EEENSA_ILi64EEENSA_ILi32EEEEEEfNS5_IJlSB_lEEEfNS5_IJSB_llEEENS4_8TiledMMAINS4_8MMA_AtomIJNS4_4SM904GMMA29MMA_64x64x8_F32TF32TF32_RS_TNILNSO_7ScaleInE1ELSQ_1EEEEEENS4_6LayoutINS5_IJNSA_ILi2EEESB_SB_EEENS5_IJSB_NSA_ILi0EEESW_EEEEENS5_IJNS4_10UnderscoreESZ_SZ_EEEEENS4_13SM90_TMA_LOADENS4_14ComposedLayoutINS4_7SwizzleILi3ELi4ELi3EEENS4_18smem_ptr_flag_bitsILi32EEENST_INS5_IJNSA_ILi8EEESH_EEENS5_IJSH_SB_EEEEEEEvNS4_8identityES12_NS13_INS14_ILi1ELi4ELi3EEES17_NST_INS5_IJS18_S18_EEENS5_IJSB_S18_EEEEEEENS4_9Copy_AtomIJNS4_39AutoVectorizingCopyWithAssumedAlignmentILi128EEEfEEES1D_EENS_8epilogue10collective6detail29Sm90TmaWarpSpecializedAdapterINS1P_15DefaultEpilogueINS_10tfloat32_tESJ_SJ_NS1O_6thread17LinearCombinationIS1T_Li1EffLNS1U_9ScaleType4KindE0ELNS_15FloatRoundStyleE2ES1T_EENS1_15EpilogueDefaultEEEEEvvEEEEvNT_6ParamsE --------------------------
	.section	.text._ZN7cutlass13device_kernelINS_4gemm6kernel13GemmUniversalIN4cute5tupleIJiiiiEEENS1_10collective13CollectiveMmaINS1_39MainloopSm90TmaGmmaRmemAWarpSpecializedILi9ENS5_IJNS4_1CILi1EEESB_SB_EEENS1_35KernelTmaWarpSpecializedCooperativeEEENS5_IJNSA_ILi128EEENSA_ILi64EEENSA_ILi32EEEEEEfNS5_IJlSB_lEEEfNS5_IJSB_llEEENS4_8TiledMMAINS4_8MMA_AtomIJNS4_4SM904GMMA29MMA_64x64x8_F32TF32TF32_RS_TNILNSO_7ScaleInE1ELSQ_1EEEEEENS4_6LayoutINS5_IJNSA_ILi2EEESB_SB_EEENS5_IJSB_NSA_ILi0EEESW_EEEEENS5_IJNS4_10UnderscoreESZ_SZ_EEEEENS4_13SM90_TMA_LOADENS4_14ComposedLayoutINS4_7SwizzleILi3ELi4ELi3EEENS4_18smem_ptr_flag_bitsILi32EEENST_INS5_IJNSA_ILi8EEESH_EEENS5_IJSH_SB_EEEEEEEvNS4_8identityES12_NS13_INS14_ILi1ELi4ELi3EEES17_NST_INS5_IJS18_S18_EEENS5_IJSB_S18_EEEEEEENS4_9Copy_AtomIJNS4_39AutoVectorizingCopyWithAssumedAlignmentILi128EEEfEEES1D_EENS_8epilogue10collective6detail29Sm90TmaWarpSpecializedAdapterINS1P_15DefaultEpilogueINS_10tfloat32_tESJ_SJ_NS1O_6thread17LinearCombinationIS1T_Li1EffLNS1U_9ScaleType4KindE0ELNS_15FloatRoundStyleE2ES1T_EENS1_15EpilogueDefaultEEEEEvvEEEEvNT_6ParamsE,"ax",@progbits
	.align	128
.text._ZN7cutlass13device_kernelINS_4gemm6kernel13GemmUniversalIN4cute5tupleIJiiiiEEENS1_10collective13CollectiveMmaINS1_39MainloopSm90TmaGmmaRmemAWarpSpecializedILi9ENS5_IJNS4_1CILi1EEESB_SB_EEENS1_35KernelTmaWarpSpecializedCooperativeEEENS5_IJNSA_ILi128EEENSA_ILi64EEENSA_ILi32EEEEEEfNS5_IJlSB_lEEEfNS5_IJSB_llEEENS4_8TiledMMAINS4_8MMA_AtomIJNS4_4SM904GMMA29MMA_64x64x8_F32TF32TF32_RS_TNILNSO_7ScaleInE1ELSQ_1EEEEEENS4_6LayoutINS5_IJNSA_ILi2EEESB_SB_EEENS5_IJSB_NSA_ILi0EEESW_EEEEENS5_IJNS4_10UnderscoreESZ_SZ_EEEEENS4_13SM90_TMA_LOADENS4_14ComposedLayoutINS4_7SwizzleILi3ELi4ELi3EEENS4_18smem_ptr_flag_bitsILi32EEENST_INS5_IJNSA_ILi8EEESH_EEENS5_IJSH_SB_EEEEEEEvNS4_8identityES12_NS13_INS14_ILi1ELi4ELi3EEES17_NST_INS5_IJS18_S18_EEENS5_IJSB_S18_EEEEEEENS4_9Copy_AtomIJNS4_39AutoVectorizingCopyWithAssumedAlignmentILi128EEEfEEES1D_EENS_8epilogue10collective6detail29Sm90TmaWarpSpecializedAdapterINS1P_15DefaultEpilogueINS_10tfloat32_tESJ_SJ_NS1O_6thread17LinearCombinationIS1T_Li1EffLNS1U_9ScaleType4KindE0ELNS_15FloatRoundStyleE2ES1T_EENS1_15EpilogueDefaultEEEEEvvEEEEvNT_6ParamsE:
        .type           _ZN7cutlass13device_kernelINS_4gemm6kernel13GemmUniversalIN4cute5tupleIJiiiiEEENS1_10collective13CollectiveMmaINS1_39MainloopSm90TmaGmmaRmemAWarpSpecializedILi9ENS5_IJNS4_1CILi1EEESB_SB_EEENS1_35KernelTmaWarpSpecializedCooperativeEEENS5_IJNSA_ILi128EEENSA_ILi64EEENSA_ILi32EEEEEEfNS5_IJlSB_lEEEfNS5_IJSB_llEEENS4_8TiledMMAINS4_8MMA_AtomIJNS4_4SM904GMMA29MMA_64x64x8_F32TF32TF32_RS_TNILNSO_7ScaleInE1ELSQ_1EEEEEENS4_6LayoutINS5_IJNSA_ILi2EEESB_SB_EEENS5_IJSB_NSA_ILi0EEESW_EEEEENS5_IJNS4_10UnderscoreESZ_SZ_EEEEENS4_13SM90_TMA_LOADENS4_14ComposedLayoutINS4_7SwizzleILi3ELi4ELi3EEENS4_18smem_ptr_flag_bitsILi32EEENST_INS5_IJNSA_ILi8EEESH_EEENS5_IJSH_SB_EEEEEEEvNS4_8identityES12_NS13_INS14_ILi1ELi4ELi3EEES17_NST_INS5_IJS18_S18_EEENS5_IJSB_S18_EEEEEEENS4_9Copy_AtomIJNS4_39AutoVectorizingCopyWithAssumedAlignmentILi128EEEfEEES1D_EENS_8epilogue10collective6detail29Sm90TmaWarpSpecializedAdapterINS1P_15DefaultEpilogueINS_10tfloat32_tESJ_SJ_NS1O_6thread17LinearCombinationIS1T_Li1EffLNS1U_9ScaleType4KindE0ELNS_15FloatRoundStyleE2ES1T_EENS1_15EpilogueDefaultEEEEEvvEEEEvNT_6ParamsE,@function
        .size           _ZN7cutlass13device_kernelINS_4gemm6kernel13GemmUniversalIN4cute5tupleIJiiiiEEENS1_10collective13CollectiveMmaINS1_39MainloopSm90TmaGmmaRmemAWarpSpecializedILi9ENS5_IJNS4_1CILi1EEESB_SB_EEENS1_35KernelTmaWarpSpecializedCooperativeEEENS5_IJNSA_ILi128EEENSA_ILi64EEENSA_ILi32EEEEEEfNS5_IJlSB_lEEEfNS5_IJSB_llEEENS4_8TiledMMAINS4_8MMA_AtomIJNS4_4SM904GMMA29MMA_64x64x8_F32TF32TF32_RS_TNILNSO_7ScaleInE1ELSQ_1EEEEEENS4_6LayoutINS5_IJNSA_ILi2EEESB_SB_EEENS5_IJSB_NSA_ILi0EEESW_EEEEENS5_IJNS4_10UnderscoreESZ_SZ_EEEEENS4_13SM90_TMA_LOADENS4_14ComposedLayoutINS4_7SwizzleILi3ELi4ELi3EEENS4_18smem_ptr_flag_bitsILi32EEENST_INS5_IJNSA_ILi8EEESH_EEENS5_IJSH_SB_EEEEEEEvNS4_8identityES12_NS13_INS14_ILi1ELi4ELi3EEES17_NST_INS5_IJS18_S18_EEENS5_IJSB_S18_EEEEEEENS4_9Copy_AtomIJNS4_39AutoVectorizingCopyWithAssumedAlignmentILi128EEEfEEES1D_EENS_8epilogue10collective6detail29Sm90TmaWarpSpecializedAdapterINS1P_15DefaultEpilogueINS_10tfloat32_tESJ_SJ_NS1O_6thread17LinearCombinationIS1T_Li1EffLNS1U_9ScaleType4KindE0ELNS_15FloatRoundStyleE2ES1T_EENS1_15EpilogueDefaultEEEEEvvEEEEvNT_6ParamsE,(.L_x_156 - _ZN7cutlass13device_kernelINS_4gemm6kernel13GemmUniversalIN4cute5tupleIJiiiiEEENS1_10collective13CollectiveMmaINS1_39MainloopSm90TmaGmmaRmemAWarpSpecializedILi9ENS5_IJNS4_1CILi1EEESB_SB_EEENS1_35KernelTmaWarpSpecializedCooperativeEEENS5_IJNSA_ILi128EEENSA_ILi64EEENSA_ILi32EEEEEEfNS5_IJlSB_lEEEfNS5_IJSB_llEEENS4_8TiledMMAINS4_8MMA_AtomIJNS4_4SM904GMMA29MMA_64x64x8_F32TF32TF32_RS_TNILNSO_7ScaleInE1ELSQ_1EEEEEENS4_6LayoutINS5_IJNSA_ILi2EEESB_SB_EEENS5_IJSB_NSA_ILi0EEESW_EEEEENS5_IJNS4_10UnderscoreESZ_SZ_EEEEENS4_13SM90_TMA_LOADENS4_14ComposedLayoutINS4_7SwizzleILi3ELi4ELi3EEENS4_18smem_ptr_flag_bitsILi32EEENST_INS5_IJNSA_ILi8EEESH_EEENS5_IJSH_SB_EEEEEEEvNS4_8identityES12_NS13_INS14_ILi1ELi4ELi3EEES17_NST_INS5_IJS18_S18_EEENS5_IJSB_S18_EEEEEEENS4_9Copy_AtomIJNS4_39AutoVectorizingCopyWithAssumedAlignmentILi128EEEfEEES1D_EENS_8epilogue10collective6detail29Sm90TmaWarpSpecializedAdapterINS1P_15DefaultEpilogueINS_10tfloat32_tESJ_SJ_NS1O_6thread17LinearCombinationIS1T_Li1EffLNS1U_9ScaleType4KindE0ELNS_15FloatRoundStyleE2ES1T_EENS1_15EpilogueDefaultEEEEEvvEEEEvNT_6ParamsE)
        .other          _ZN7cutlass13device_kernelINS_4gemm6kernel13GemmUniversalIN4cute5tupleIJiiiiEEENS1_10collective13CollectiveMmaINS1_39MainloopSm90TmaGmmaRmemAWarpSpecializedILi9ENS5_IJNS4_1CILi1EEESB_SB_EEENS1_35KernelTmaWarpSpecializedCooperativeEEENS5_IJNSA_ILi128EEENSA_ILi64EEENSA_ILi32EEEEEEfNS5_IJlSB_lEEEfNS5_IJSB_llEEENS4_8TiledMMAINS4_8MMA_AtomIJNS4_4SM904GMMA29MMA_64x64x8_F32TF32TF32_RS_TNILNSO_7ScaleInE1ELSQ_1EEEEEENS4_6LayoutINS5_IJNSA_ILi2EEESB_SB_EEENS5_IJSB_NSA_ILi0EEESW_EEEEENS5_IJNS4_10UnderscoreESZ_SZ_EEEEENS4_13SM90_TMA_LOADENS4_14ComposedLayoutINS4_7SwizzleILi3ELi4ELi3EEENS4_18smem_ptr_flag_bitsILi32EEENST_INS5_IJNSA_ILi8EEESH_EEENS5_IJSH_SB_EEEEEEEvNS4_8identityES12_NS13_INS14_ILi1ELi4ELi3EEES17_NST_INS5_IJS18_S18_EEENS5_IJSB_S18_EEEEEEENS4_9Copy_AtomIJNS4_39AutoVectorizingCopyWithAssumedAlignmentILi128EEEfEEES1D_EENS_8epilogue10collective6detail29Sm90TmaWarpSpecializedAdapterINS1P_15DefaultEpilogueINS_10tfloat32_tESJ_SJ_NS1O_6thread17LinearCombinationIS1T_Li1EffLNS1U_9ScaleType4KindE0ELNS_15FloatRoundStyleE2ES1T_EENS1_15EpilogueDefaultEEEEEvvEEEEvNT_6ParamsE,@"STO_CUDA_ENTRY STV_DEFAULT"
_ZN7cutlass13device_kernelINS_4gemm6kernel13GemmUniversalIN4cute5tupleIJiiiiEEENS1_10collective13CollectiveMmaINS1_39MainloopSm90TmaGmmaRmemAWarpSpecializedILi9ENS5_IJNS4_1CILi1EEESB_SB_EEENS1_35KernelTmaWarpSpecializedCooperativeEEENS5_IJNSA_ILi128EEENSA_ILi64EEENSA_ILi32EEEEEEfNS5_IJlSB_lEEEfNS5_IJSB_llEEENS4_8TiledMMAINS4_8MMA_AtomIJNS4_4SM904GMMA29MMA_64x64x8_F32TF32TF32_RS_TNILNSO_7ScaleInE1ELSQ_1EEEEEENS4_6LayoutINS5_IJNSA_ILi2EEESB_SB_EEENS5_IJSB_NSA_ILi0EEESW_EEEEENS5_IJNS4_10UnderscoreESZ_SZ_EEEEENS4_13SM90_TMA_LOADENS4_14ComposedLayoutINS4_7SwizzleILi3ELi4ELi3EEENS4_18smem_ptr_flag_bitsILi32EEENST_INS5_IJNSA_ILi8EEESH_EEENS5_IJSH_SB_EEEEEEEvNS4_8identityES12_NS13_INS14_ILi1ELi4ELi3EEES17_NST_INS5_IJS18_S18_EEENS5_IJSB_S18_EEEEEEENS4_9Copy_AtomIJNS4_39AutoVectorizingCopyWithAssumedAlignmentILi128EEEfEEES1D_EENS_8epilogue10collective6detail29Sm90TmaWarpSpecializedAdapterINS1P_15DefaultEpilogueINS_10tfloat32_tESJ_SJ_NS1O_6thread17LinearCombinationIS1T_Li1EffLNS1U_9ScaleType4KindE0ELNS_15FloatRoundStyleE2ES1T_EENS1_15EpilogueDefaultEEEEEvvEEEEvNT_6ParamsE:
[----:B------:R-:W0:Y:S01]  /*0000*/  LDC R1, c[0x0][0x28] ;  /* 0x00000a00ff017b82 */ /* 0x000e220000000800 */
[----:B------:R-:W1:Y:S01]  /*0010*/  S2R R18, SR_TID.X ;  /* 0x0000000000127919 */ /* 0x000e620000002100 */
[----:B------:R-:W-:Y:S01]  /*0020*/  ELECT P0, URZ, PT ;  /* 0x00000000003f782f */ /* 0x000fe20003800000 */
[----:B------:R-:W-:Y:S01]  /*0030*/  BSSY B0, `(.L_x_0) ;  /* 0x000000f000007945 */ /* 0x000fe20003800000 */
[--C-:B-1----:R-:W-:Y:S02]  /*0040*/  SHF.R.U32.HI R0, RZ, 0x5, R18.reuse ;  /* 0x00000005ff007819 */ /* 0x102fe40000011612 */
[----:B------:R-:W-:-:S03]  /*0050*/  SHF.R.U32.HI R56, RZ, 0x7, R18 ;  /* 0x00000007ff387819 */ /* 0x000fc60000011612 */
[----:B------:R-:W1:Y:S04]  /*0060*/  SHFL.IDX PT, R5, R0, RZ, 0x1f ;  /* 0x00001fff00057589 */ /* 0x000e6800000e0000 */
[----:B------:R2:W3:Y:S01]  /*0070*/  SHFL.IDX PT, R8, R56, RZ, 0x1f ;  /* 0x00001fff38087589 */ /* 0x0004e200000e0000 */
[----:B-1----:R-:W-:-:S13]  /*0080*/  ISETP.NE.OR P0, PT, R5, RZ, !P0 ;  /* 0x000000ff0500720c */ /* 0x002fda0004705670 */
[----:B0-23--:R-:W-:Y:S05]  /*0090*/  @P0 BRA `(.L_x_1) ;  /* 0x0000000000200947 */ /* 0x00dfea0003800000 */
[----:B------:R-:W-:Y:S02]  /*00a0*/  ULDC.64 UR4, c[0x0][0x198] ;  /* 0x0000660000047ab9 */ /* 0x000fe40000000a00 */
[----:B------:R-:W-:Y:S02]  /*00b0*/  UIADD3 UR6, UP0, UR4, 0xf0, URZ ;  /* 0x000000f004067890 */ /* 0x000fe4000ff1e03f */
[----:B------:R-:W-:Y:S02]  /*00c0*/  UIADD3 UR4, UP1, UR4, 0x1f0, URZ ;  /* 0x000001f004047890 */ /* 0x000fe4000ff3e03f */
[----:B------:R-:W-:Y:S02]  /*00d0*/  UIADD3.X UR7, URZ, UR5, URZ, UP0, !UPT ;  /* 0x000000053f077290 */ /* 0x000fe400087fe43f */
[----:B------:R-:W-:-:S07]  /*00e0*/  UIADD3.X UR5, URZ, UR5, URZ, UP1, !UPT ;  /* 0x000000053f057290 */ /* 0x000fce0008ffe43f */
[----:B------:R0:W-:Y:S02]  /*00f0*/  UTMACCTL.PF [UR6] ;  /* 0x00000000060079b9 */ /* 0x0001e40008040000 */
[----:B------:R0:W-:Y:S02]  /*0100*/  UTMACCTL.PF [UR4] ;  /* 0x00000000040079b9 */ /* 0x0001e40008040000 */
[----:B0-----:R-:W-:Y:S01]  /*0110*/  NOP ;  /* 0x0000000000007918 */ /* 0x001fe20000000000 */
.L_x_1:
[----:B------:R-:W-:Y:S05]  /*0120*/  BSYNC B0 ;  /* 0x0000000000007941 */ /* 0x000fea0003800000 */
.L_x_0:
[----:B------:R-:W0:Y:S02]  /*0130*/  SHFL.IDX PT, R2, R0, RZ, 0x1f ;  /* 0x00001fff00027589 */ /* 0x000e2400000e0000 */
[----:B0-----:R-:W-:-:S13]  /*0140*/  ISETP.NE.AND P0, PT, R2, RZ, PT ;  /* 0x000000ff0200720c */ /* 0x001fda0003f05270 */
[----:B------:R-:W-:Y:S05]  /*0150*/  @P0 BRA `(.L_x_2) ;  /* 0x00000000008c0947 */ /* 0x000fea0003800000 */
[----:B------:R-:W-:Y:S01]  /*0160*/  ELECT P0, URZ, PT ;  /* 0x00000000003f782f */ /* 0x000fe20003800000 */
[----:B------:R-:W-:-:S12]  /*0170*/  BSSY B0, `(.L_x_2) ;  /* 0x0000021000007945 */ /* 0x000fd80003800000 */
[----:B------:R-:W-:Y:S05]  /*0180*/  @!P0 BRA `(.L_x_3) ;  /* 0x00000000007c8947 */ /* 0x000fea0003800000 */
[----:B------:R-:W0:Y:S01]  /*0190*/  S2UR UR8, SR_CgaCtaId ;  /* 0x00000000000879c3 */ /* 0x000e220000008800 */
[----:B------:R-:W-:Y:S01]  /*01a0*/  UMOV UR4, 0x400 ;  /* 0x0000040000047882 */ /* 0x000fe20000000000 */
[----:B------:R-:W-:Y:S01]  /*01b0*/  UMOV UR5, 0x1 ;  /* 0x0000000100057882 */ /* 0x000fe20000000000 */
[----:B------:R-:W-:Y:S02]  /*01c0*/  UMOV UR6, 0x100 ;  /* 0x0000010000067882 */ /* 0x000fe40000000000 */
[----:B------:R-:W-:-:S04]  /*01d0*/  UIADD3 UR6, -UR6, 0x100000, URZ ;  /* 0x0010000006067890 */ /* 0x000fc8000fffe13f */
[----:B------:R-:W-:Y:S02]  /*01e0*/  USHF.L.U32 UR7, UR6, 0xb, URZ ;  /* 0x0000000b06077899 */ /* 0x000fe4000800063f */
[----:B------:R-:W-:Y:S02]  /*01f0*/  USHF.L.U32 UR6, UR6, 0x1, URZ ;  /* 0x0000000106067899 */ /* 0x000fe4000800063f */
[----:B0-----:R-:W-:Y:S02]  /*0200*/  ULEA UR8, UR8, UR4, 0x18 ;  /* 0x0000000408087291 */ /* 0x001fe4000f8ec03f */
[----:B------:R-:W-:-:S04]  /*0210*/  UIADD3 UR4, -UR5, 0x100000, URZ ;  /* 0x0010000005047890 */ /* 0x000fc8000fffe13f */
[----:B------:R-:W-:Y:S02]  /*0220*/  USHF.L.U32 UR5, UR4, 0xb, URZ ;  /* 0x0000000b04057899 */ /* 0x000fe4000800063f */
[----:B------:R-:W-:Y:S01]  /*0230*/  USHF.L.U32 UR4, UR4, 0x1, URZ ;  /* 0x0000000104047899 */ /* 0x000fe2000800063f */
[----:B------:R-:W0:Y:S11]  /*0240*/  FENCE.VIEW.ASYNC.S ;  /* 0x00000000000073c6 */ /* 0x000e360000000000 */
[----:B0-----:R0:W1:Y:S01]  /*0250*/  SYNCS.EXCH.64 URZ, [UR8], UR4 ;  /* 0x00000004083f75b2 */ /* 0x0010620008000100 */
[----:B------:R0:W2:Y:S01]  /*0260*/  SYNCS.EXCH.64 URZ, [UR8+0x48], UR6 ;  /* 0x00004806083f75b2 */ /* 0x0000a20008000100 */
[----:B------:R0:W3:Y:S01]  /*0270*/  SYNCS.EXCH.64 URZ, [UR8+0x8], UR4 ;  /* 0x00000804083f75b2 */ /* 0x0000e20008000100 */
[----:B------:R0:W4:Y:S01]  /*0280*/  SYNCS.EXCH.64 URZ, [UR8+0x50], UR6 ;  /* 0x00005006083f75b2 */ /* 0x0001220008000100 */
[----:B------:R0:W0:Y:S01]  /*0290*/  SYNCS.EXCH.64 URZ, [UR8+0x10], UR4 ;  /* 0x00001004083f75b2 */ /* 0x0000220008000100 */
        /* <DEDUP_REMOVED lines=13> */
[----:B------:R-:W-:Y:S01]  /*0370*/  NOP ;  /* 0x0000000000007918 */ /* 0x000fe20000000000 */
.L_x_3:
[----:B0-----:R-:W-:Y:S05]  /*0380*/  BSYNC B0 ;  /* 0x0000000000007941 */ /* 0x001fea0003800000 */
.L_x_2:
[----:B------:R-:W0:Y:S01]  /*0390*/  SHFL.IDX PT, R0, R0, RZ, 0x1f ;  /* 0x00001fff00007589 */ /* 0x000e2200000e0000 */
[----:B------:R-:W-:Y:S01]  /*03a0*/  ELECT P0, URZ, PT ;  /* 0x00000000003f782f */ /* 0x000fe20003800000 */
[----:B------:R-:W5:Y:S01]  /*03b0*/  LDC R2, c[0x0][0x65c] ;  /* 0x00019700ff027b82 */ /* 0x000f620000000800 */
[----:B------:R-:W-:Y:S01]  /*03c0*/  SHF.R.S32.HI R6, RZ, 0x1f, R5 ;  /* 0x0000001fff067819 */ /* 0x000fe20000011405 */
[----:B------:R-:W1:Y:S01]  /*03d0*/  S2R R3, SR_CTAID.Y ;  /* 0x0000000000037919 */ /* 0x000e620000002600 */
[----:B------:R-:W-:Y:S01]  /*03e0*/  UMOV UR4, 0x20 ;  /* 0x0000002000047882 */ /* 0x000fe20000000000 */
[----:B------:R-:W-:Y:S01]  /*03f0*/  ISETP.NE.AND P2, PT, R8, RZ, PT ;  /* 0x000000ff0800720c */ /* 0x000fe20003f45270 */
[----:B------:R-:W-:Y:S01]  /*0400*/  NOP ;  /* 0x0000000000007918 */ /* 0x000fe20000000000 */
[----:B------:R-:W2:Y:S01]  /*0410*/  S2R R4, SR_CTAID.X ;  /* 0x0000000000047919 */ /* 0x000ea20000002500 */
[----:B------:R-:W-:Y:S01]  /*0420*/  LEA.HI R6, R6, R5, RZ, 0x2 ;  /* 0x0000000506067211 */ /* 0x000fe200078f10ff */
[----:B------:R-:W-:Y:S01]  /*0430*/  NOP ;  /* 0x0000000000007918 */ /* 0x000fe20000000000 */
[----:B0-----:R-:W-:-:S02]  /*0440*/  ISETP.NE.OR P0, PT, R0, RZ, !P0 ;  /* 0x000000ff0000720c */ /* 0x001fc40004705670 */
[----:B-----5:R-:W-:-:S04]  /*0450*/  ISETP.NE.AND P3, PT, R2, 0x1, PT ;  /* 0x000000010200780c */ /* 0x020fc80003f65270 */
[----:B------:R-:W-:Y:S02]  /*0460*/  P2R R0, PR, RZ, 0x8 ;  /* 0x00000008ff007803 */ /* 0x000fe40000000000 */
[----:B------:R-:W-:-:S05]  /*0470*/  LOP3.LUT R0, R6, 0xfffffffc, RZ, 0xc0, !PT ;  /* 0xfffffffc06007812 */ /* 0x000fca00078ec0ff */
[----:B------:R-:W-:Y:S01]  /*0480*/  VOTEU.ALL UP0, P0 ;  /* 0x00000000003f7886 */ /* 0x000fe20000000000 */
[----:B------:R-:W-:Y:S01]  /*0490*/  IMAD.IADD R0, R5, 0x1, -R0 ;  /* 0x0000000105007824 */ /* 0x000fe200078e0a00 */
[----:B------:R-:W2:Y:S01]  /*04a0*/  @P3 LDC R17, c[0x0][0x10] ;  /* 0x00000400ff113b82 */ /* 0x000ea20000000800 */
[----:B------:R-:W-:Y:S01]  /*04b0*/  VOTEU.ALL UP1, P0 ;  /* 0x00000000003f7886 */ /* 0x000fe20000020000 */
[----:B-1----:R-:W-:Y:S01]  /*04c0*/  @P3 IMAD.MOV.U32 R6, RZ, RZ, R3 ;  /* 0x000000ffff063224 */ /* 0x002fe200078e0003 */
[----:B------:R-:W-:Y:S01]  /*04d0*/  @!UP0 UMOV UR6, 0x400 ;  /* 0x0000040000068882 */ /* 0x000fe20000000000 */
[----:B------:R-:W-:-:S04]  /*04e0*/  @!UP0 UIADD3 UR4, -UR4, 0x100000, URZ ;  /* 0x0010000004048890 */ /* 0x000fc8000fffe13f */
[----:B------:R-:W-:Y:S02]  /*04f0*/  @!UP0 USHF.L.U32 UR5, UR4, 0xb, URZ ;  /* 0x0000000b04058899 */ /* 0x000fe4000800063f */
[----:B------:R-:W-:Y:S01]  /*0500*/  @!UP0 USHF.L.U32 UR4, UR4, 0x1, URZ ;  /* 0x0000000104048899 */ /* 0x000fe2000800063f */
[----:B------:R-:W-:Y:S02]  /*0510*/  @P3 IMAD.MOV.U32 R7, RZ, RZ, RZ ;  /* 0x000000ffff073224 */ /* 0x000fe400078e00ff */
[----:B------:R-:W-:Y:S01]  /*0520*/  IMAD.MOV.U32 R5, RZ, RZ, RZ ;  /* 0x000000ffff057224 */ /* 0x000fe200078e00ff */
[----:B------:R-:W0:Y:S01]  /*0530*/  @!UP0 S2UR UR7, SR_CgaCtaId ;  /* 0x00000000000789c3 */ /* 0x000e220000008800 */
[----:B------:R-:W-:-:S07]  /*0540*/  @P3 IMAD.MOV.U32 R11, RZ, RZ, RZ ;  /* 0x000000ffff0b3224 */ /* 0x000fce00078e00ff */
[----:B------:R-:W1:Y:S01]  /*0550*/  @!P3 LDC R9, c[0x0][0xc] ;  /* 0x00000300ff09bb82 */ /* 0x000e620000000800 */
[----:B--2---:R-:W-:-:S04]  /*0560*/  @P3 IMAD.WIDE.U32 R16, R4, R17, R6 ;  /* 0x0000001104103225 */ /* 0x004fc800078e0006 */
[----:B------:R-:W-:Y:S01]  /*0570*/  @P3 IMAD.IADD R17, R17, 0x1, R11 ;  /* 0x0000000111113824 */ /* 0x000fe200078e020b */
[----:B0-----:R-:W-:Y:S01]  /*0580*/  @!UP0 ULEA UR6, UR7, UR6, 0x18 ;  /* 0x0000000607068291 */ /* 0x001fe2000f8ec03f */
[----:B------:R-:W-:Y:S01]  /*0590*/  VOTEU.ALL UP0, P0 ;  /* 0x00000000003f7886 */ /* 0x000fe20000000000 */
[----:B------:R-:W-:-:S04]  /*05a0*/  ISETP.NE.AND P0, PT, R0, 0x3, PT ;  /* 0x000000030000780c */ /* 0x000fc80003f05270 */
[----:B------:R-:W-:Y:S01]  /*05b0*/  ISETP.EQ.OR P0, PT, R0, RZ, !P0 ;  /* 0x000000ff0000720c */ /* 0x000fe20004702670 */
[----:B-1----:R-:W-:-:S03]  /*05c0*/  @!P3 IMAD.WIDE.U32 R6, R9, R3, R4 ;  /* 0x000000030906b225 */ /* 0x002fc600078e0004 */
[C---:B------:R-:W-:Y:S01]  /*05d0*/  ISETP.EQ.AND P0, PT, R8.reuse, RZ, P0 ;  /* 0x000000ff0800720c */ /* 0x040fe20000702270 */
[----:B------:R-:W-:Y:S01]  /*05e0*/  VIADD R8, R8, 0xffffffff ;  /* 0xffffffff08087836 */ /* 0x000fe20000000000 */
[----:B------:R-:W0:Y:S02]  /*05f0*/  FENCE.VIEW.ASYNC.S ;  /* 0x00000000000073c6 */ /* 0x000e240000000000 */
[----:B0-----:R0:W3:Y:S01]  /*0600*/  @!UP0 SYNCS.EXCH.64 URZ, [UR6+0xa0], UR4 ;  /* 0x0000a004063f85b2 */ /* 0x0010e20008000100 */
[----:B------:R-:W-:Y:S01]  /*0610*/  @!P3 IMAD.MOV.U32 R16, RZ, RZ, R6 ;  /* 0x000000ffff10b224 */ /* 0x000fe200078e0006 */
[----:B------:R-:W-:Y:S01]  /*0620*/  SEL R19, RZ, 0x1, !P0 ;  /* 0x00000001ff137807 */ /* 0x000fe20004000000 */
[----:B------:R-:W-:Y:S01]  /*0630*/  @!P3 IMAD.MOV.U32 R17, RZ, RZ, R7 ;  /* 0x000000ffff11b224 */ /* 0x000fe200078e0007 */
[----:B------:R-:W-:-:S04]  /*0640*/  ISETP.GE.U32.AND P1, PT, R8, 0x2, PT ;  /* 0x000000020800780c */ /* 0x000fc80003f26070 */
[----:B------:R-:W-:Y:S01]  /*0650*/  SEL R19, R19, 0x2, P1 ;  /* 0x0000000213137807 */ /* 0x000fe20000800000 */
[----:B------:R0:W3:Y:S01]  /*0660*/  @!UP1 SYNCS.EXCH.64 URZ, [UR6+0xa8], UR4 ;  /* 0x0000a804063f95b2 */ /* 0x0000e20008000100 */
[----:B------:R-:W-:Y:S01]  /*0670*/  NOP ;  /* 0x0000000000007918 */ /* 0x000fe20000000000 */
[----:B---34-:R-:W-:Y:S06]  /*0680*/  BAR.SYNC.DEFER_BLOCKING 0x0 ;  /* 0x0000000000007b1d */ /* 0x018fec0000010000 */
[----:B------:R-:W-:Y:S05]  /*0690*/  @!P2 BRA `(.L_x_4) ;  /* 0x0000004800a0a947 */ /* 0x000fea0003800000 */
[----:B------:R-:W-:-:S13]  /*06a0*/  ISETP.GT.U32.AND P0, PT, R8, 0x1, PT ;  /* 0x000000010800780c */ /* 0x000fda0003f04070 */
[----:B0-----:R-:W-:Y:S05]  /*06b0*/  @P0 EXIT ;  /* 0x000000000000094d */ /* 0x001fea0003800000 */
[----:B------:R-:W-:Y:S01]  /*06c0*/  ULDC.64 UR4, c[0x0][0x650] ;  /* 0x0001940000047ab9 */ /* 0x000fe20000000a00 */
[----:B------:R-:W-:Y:S01]  /*06d0*/  PRMT R0, RZ, 0x7610, R0 ;  /* 0x00007610ff007816 */ /* 0x000fe20000000000 */
[----:B------:R-:W-:Y:S01]  /*06e0*/  IMAD.MOV.U32 R60, RZ, RZ, -0x1 ;  /* 0xffffffffff3c7424 */ /* 0x000fe200078e00ff */
[----:B------:R-:W-:Y:S01]  /*06f0*/  ISETP.GE.U32.AND P0, PT, R16, UR4, PT ;  /* 0x0000000410007c0c */ /* 0x000fe2000bf06070 */
[----:B------:R-:W-:Y:S02]  /*0700*/  IMAD.MOV.U32 R61, RZ, RZ, -0x1 ;  /* 0xffffffffff3d7424 */ /* 0x000fe400078e00ff */
[----:B------:R-:W-:Y:S01]  /*0710*/  IMAD.MOV.U32 R59, RZ, RZ, -0x1 ;  /* 0xffffffffff3b7424 */ /* 0x000fe200078e00ff */
[----:B------:R-:W-:-:S13]  /*0720*/  ISETP.GE.U32.AND.EX P0, PT, R17, UR5, PT, P0 ;  /* 0x0000000511007c0c */ /* 0x000fda000bf06100 */
[----:B------:R-:W-:Y:S05]  /*0730*/  @P0 BRA `(.L_x_5) ;  /* 0x0000000400540947 */ /* 0x000fea0003800000 */
[----:B------:R-:W0:Y:S01]  /*0740*/  LDC.64 R14, c[0x0][0x628] ;  /* 0x00018a00ff0e7b82 */ /* 0x000e220000000a00 */
[----:B------:R-:W-:Y:S02]  /*0750*/  IMAD.MOV.U32 R6, RZ, RZ, R16 ;  /* 0x000000ffff067224 */ /* 0x000fe400078e0010 */
[----:B------:R-:W-:-:S05]  /*0760*/  IMAD.MOV.U32 R7, RZ, RZ, R17 ;  /* 0x000000ffff077224 */ /* 0x000fca00078e0011 */
[----:B------:R-:W1:Y:S08]  /*0770*/  LDC R0, c[0x0][0x630] ;  /* 0x00018c00ff007b82 */ /* 0x000e700000000800 */
[----:B------:R-:W2:Y:S01]  /*0780*/  LDC.64 R20, c[0x0][0x620] ;  /* 0x00018800ff147b82 */ /* 0x000ea20000000a00 */
[----:B0-----:R-:W-:-:S04]  /*0790*/  ISETP.NE.U32.AND P0, PT, R14, RZ, PT ;  /* 0x000000ff0e00720c */ /* 0x001fc80003f05070 */
[----:B------:R-:W-:-:S13]  /*07a0*/  ISETP.NE.AND.EX P0, PT, R15, RZ, PT, P0 ;  /* 0x000000ff0f00720c */ /* 0x000fda0003f05300 */
[----:B-12---:R-:W-:Y:S05]  /*07b0*/  @!P0 BRA `(.L_x_6) ;  /* 0x0000000000288947 */ /* 0x006fea0003800000 */
[----:B------:R-:W0:Y:S02]  /*07c0*/  LDC R11, c[0x0][0x634] ;  /* 0x00018d00ff0b7b82 */ /* 0x000e240000000800 */
[----:B0-----:R-:W-:-:S05]  /*07d0*/  IADD3 R11, P0, R16, R11, RZ ;  /* 0x0000000b100b7210 */ /* 0x001fca0007f1e0ff */
[----:B------:R-:W-:-:S04]  /*07e0*/  IMAD.X R13, RZ, RZ, R17, P0 ;  /* 0x000000ffff0d7224 */ /* 0x000fc800000e0611 */
[----:B------:R-:W-:-:S04]  /*07f0*/  IMAD.WIDE.U32 R6, R13, R14, RZ ;  /* 0x0000000e0d067225 */ /* 0x000fc800078e00ff */
[----:B------:R-:W-:-:S04]  /*0800*/  IMAD.WIDE.U32 R8, P0, R11, R15, R6 ;  /* 0x0000000f0b087225 */ /* 0x000fc80007800006 */
[----:B------:R-:W-:-:S04]  /*0810*/  IMAD.WIDE.U32 R6, R11, R14, RZ ;  /* 0x0000000e0b067225 */ /* 0x000fc800078e00ff */
[----:B------:R-:W-:Y:S01]  /*0820*/  IMAD.X R11, RZ, RZ, RZ, P0 ;  /* 0x000000ffff0b7224 */ /* 0x000fe200000e06ff */
[----:B------:R-:W-:Y:S01]  /*0830*/  IADD3 RZ, P0, R7, R8, RZ ;  /* 0x0000000807ff7210 */ /* 0x000fe20007f1e0ff */
[----:B------:R-:W-:-:S04]  /*0840*/  IMAD.MOV.U32 R10, RZ, RZ, R9 ;  /* 0x000000ffff0a7224 */ /* 0x000fc800078e0009 */
[----:B------:R-:W-:-:S08]  /*0850*/  IMAD.WIDE.U32.X R6, R13, R15, R10, P0 ;  /* 0x0000000f0d067225 */ /* 0x000fd000000e040a */
.L_x_6:
[-CC-:B------:R-:W-:Y:S01]  /*0860*/  SHF.R.U64 R59, R6, R0.reuse, R7.reuse ;  /* 0x00000000063b7219 */ /* 0x180fe20000001207 */
[----:B------:R-:W0:Y:S01]  /*0870*/  LDC R10, c[0x0][0x618] ;  /* 0x00018600ff0a7b82 */ /* 0x000e220000000800 */
[----:B------:R-:W-:Y:S01]  /*0880*/  SHF.R.U32.HI R5, RZ, R0, R7 ;  /* 0x00000000ff057219 */ /* 0x000fe20000011607 */
[----:B------:R-:W-:Y:S01]  /*0890*/  ULDC UR4, c[0x0][0x150] ;  /* 0x0000540000047ab9 */ /* 0x000fe20000000800 */
[----:B------:R-:W-:Y:S02]  /*08a0*/  IADD3 R9, P0, RZ, -R59, RZ ;  /* 0x8000003bff097210 */ /* 0x000fe40007f1e0ff */
[----:B------:R-:W-:-:S03]  /*08b0*/  I2FP.F32.U32 R0, R4 ;  /* 0x0000000400007245 */ /* 0x000fc60000201000 */
[----:B------:R-:W1:Y:S01]  /*08c0*/  LDC.64 R26, c[0x0][0x640] ;  /* 0x00019000ff1a7b82 */ /* 0x000e620000000a00 */
[----:B------:R-:W-:Y:S02]  /*08d0*/  IMAD.X R11, RZ, RZ, ~R5, P0 ;  /* 0x000000ffff0b7224 */ /* 0x000fe400000e0e05 */
[----:B------:R-:W-:Y:S01]  /*08e0*/  FMUL R0, R0, UR4 ;  /* 0x0000000400007c20 */ /* 0x000fe20008400000 */
[----:B------:R-:W-:Y:S01]  /*08f0*/  IMAD.WIDE.U32 R6, R9, R20, R16 ;  /* 0x0000001409067225 */ /* 0x000fe200078e0010 */
[----:B------:R-:W-:-:S03]  /*0900*/  ULDC UR4, c[0x0][0x154] ;  /* 0x0000550000047ab9 */ /* 0x000fc60000000800 */
[----:B------:R-:W-:Y:S01]  /*0910*/  IMAD R8, R11, R20, RZ ;  /* 0x000000140b087224 */ /* 0x000fe200078e02ff */
[----:B------:R-:W2:Y:S01]  /*0920*/  LDC R5, c[0x0][0x144] ;  /* 0x00005100ff057b82 */ /* 0x000ea20000000800 */
[----:B------:R-:W3:Y:S02]  /*0930*/  F2I.U32.TRUNC.NTZ R0, R0 ;  /* 0x0000000000007305 */ /* 0x000ee4000020f000 */
[----:B------:R-:W-:-:S04]  /*0940*/  IMAD R9, R9, R21, R8 ;  /* 0x0000001509097224 */ /* 0x000fc800078e0208 */
[----:B------:R-:W-:Y:S01]  /*0950*/  IMAD.IADD R7, R7, 0x1, R9 ;  /* 0x0000000107077824 */ /* 0x000fe200078e0209 */
[----:B------:R-:W4:Y:S01]  /*0960*/  LDC R12, c[0x0][0x608] ;  /* 0x00018200ff0c7b82 */ /* 0x000f220000000800 */
[----:B------:R-:W-:-:S03]  /*0970*/  IMAD.MOV.U32 R9, RZ, RZ, -0x1 ;  /* 0xffffffffff097424 */ /* 0x000fc600078e00ff */
[-CC-:B0-----:R-:W-:Y:S02]  /*0980*/  SHF.R.U64 R20, R6, R10.reuse, R7.reuse ;  /* 0x0000000a06147219 */ /* 0x181fe40000001207 */
[----:B------:R-:W-:Y:S02]  /*0990*/  I2FP.F32.U32 R6, R3 ;  /* 0x0000000300067245 */ /* 0x000fe40000201000 */
[----:B------:R-:W0:Y:S01]  /*09a0*/  LDC R24, c[0x0][0x658] ;  /* 0x00019600ff187b82 */ /* 0x000e220000000800 */
[----:B-1----:R-:W-:Y:S01]  /*09b0*/  ISETP.NE.U32.AND P0, PT, R26, RZ, PT ;  /* 0x000000ff1a00720c */ /* 0x002fe20003f05070 */
[----:B---3--:R-:W-:Y:S01]  /*09c0*/  IMAD.MOV R8, RZ, RZ, -R0 ;  /* 0x000000ffff087224 */ /* 0x008fe200078e0a00 */
[----:B------:R-:W-:Y:S01]  /*09d0*/  SHF.R.U32.HI R7, RZ, R10, R7 ;  /* 0x0000000aff077219 */ /* 0x000fe20000011607 */
[----:B------:R-:W-:Y:S01]  /*09e0*/  FMUL R6, R6, UR4 ;  /* 0x0000000406067c20 */ /* 0x000fe20008400000 */
[----:B------:R-:W-:-:S03]  /*09f0*/  ISETP.NE.AND.EX P0, PT, R27, RZ, PT, P0 ;  /* 0x000000ff1b00720c */ /* 0x000fc60003f05300 */
[----:B------:R-:W1:Y:S01]  /*0a00*/  LDC R14, c[0x0][0x148] ;  /* 0x00005200ff0e7b82 */ /* 0x000e620000000800 */
[----:B--2---:R-:W-:-:S07]  /*0a10*/  IMAD R0, R5, R8, R4 ;  /* 0x0000000805007224 */ /* 0x004fce00078e0204 */
[----:B------:R-:W2:Y:S01]  /*0a20*/  LDC R22, c[0x0][0x600] ;  /* 0x00018000ff167b82 */ /* 0x000ea20000000800 */
[-CC-:B----4-:R-:W-:Y:S02]  /*0a30*/  SHF.R.U64 R28, R20, R12.reuse, R7.reuse ;  /* 0x0000000c141c7219 */ /* 0x190fe40000001207 */
[----:B------:R-:W-:Y:S01]  /*0a40*/  SHF.R.U32.HI R5, RZ, R12, R7 ;  /* 0x0000000cff057219 */ /* 0x000fe20000011607 */
[----:B------:R-:W-:Y:S01]  /*0a50*/  IMAD.MOV.U32 R7, RZ, RZ, 0x1 ;  /* 0x00000001ff077424 */ /* 0x000fe200078e00ff */
[----:B------:R3:W4:Y:S03]  /*0a60*/  F2I.U32.TRUNC.NTZ R12, R6 ;  /* 0x00000006000c7305 */ /* 0x000726000020f000 */
[----:B------:R-:W1:Y:S01]  /*0a70*/  LDC R15, c[0x0][0x648] ;  /* 0x00019200ff0f7b82 */ /* 0x000e620000000800 */
[-C--:B0-----:R-:W-:Y:S02]  /*0a80*/  SHF.L.U32 R4, R9, R24.reuse, RZ ;  /* 0x0000001809047219 */ /* 0x081fe400000006ff */
[----:B------:R-:W-:-:S02]  /*0a90*/  SHF.R.U64 R30, R28, R24, R5 ;  /* 0x000000181c1e7219 */ /* 0x000fc40000001205 */
[----:B------:R-:W-:Y:S02]  /*0aa0*/  LOP3.LUT R11, RZ, R4, RZ, 0x33, !PT ;  /* 0x00000004ff0b7212 */ /* 0x000fe400078e33ff */
[-C--:B------:R-:W-:Y:S01]  /*0ab0*/  SHF.R.U32.HI R5, RZ, R24.reuse, R5 ;  /* 0x00000018ff057219 */ /* 0x080fe20000011605 */
[----:B------:R-:W0:Y:S01]  /*0ac0*/  LDC R21, c[0x0][0x638] ;  /* 0x00018e00ff157b82 */ /* 0x000e220000000800 */
[----:B------:R-:W-:Y:S01]  /*0ad0*/  SHF.L.U32 R10, R7, R24, RZ ;  /* 0x00000018070a7219 */ /* 0x000fe200000006ff */
[----:B------:R-:W-:-:S06]  /*0ae0*/  IMAD.MOV.U32 R4, RZ, RZ, R30 ;  /* 0x000000ffff047224 */ /* 0x000fcc00078e001e */
[----:B------:R-:W0:Y:S01]  /*0af0*/  LDC R60, c[0x0][0x610] ;  /* 0x00018400ff3c7b82 */ /* 0x000e220000000800 */
[----:B---34-:R-:W-:Y:S05]  /*0b00*/  @!P0 BRA `(.L_x_7) ;  /* 0x0000000000288947 */ /* 0x018fea0003800000 */
[----:B------:R-:W3:Y:S02]  /*0b10*/  LDC R9, c[0x0][0x64c] ;  /* 0x00019300ff097b82 */ /* 0x000ee40000000800 */
[----:B---3--:R-:W-:-:S05]  /*0b20*/  IADD3 R9, P0, R30, R9, RZ ;  /* 0x000000091e097210 */ /* 0x008fca0007f1e0ff */
        /* <DEDUP_REMOVED lines=8> */
.L_x_7:
[----:B-1----:R-:W-:Y:S01]  /*0bb0*/  SHF.R.U64 R4, R4, R15, R5 ;  /* 0x0000000f04047219 */ /* 0x002fe20000001205 */
[----:B--2---:R-:W-:Y:S01]  /*0bc0*/  VIADD R5, R22, 0xffffffff ;  /* 0xffffffff16057836 */ /* 0x004fe20000000000 */
[----:B------:R-:W-:Y:S01]  /*0bd0*/  LOP3.LUT R11, R28, R11, RZ, 0xc0, !PT ;  /* 0x0000000b1c0b7212 */ /* 0x000fe200078ec0ff */
[----:B------:R-:W-:Y:S02]  /*0be0*/  IMAD.MOV R12, RZ, RZ, -R12 ;  /* 0x000000ffff0c7224 */ /* 0x000fe400078e0a0c */
[----:B------:R-:W-:Y:S01]  /*0bf0*/  IMAD.MOV R6, RZ, RZ, -R4 ;  /* 0x000000ffff067224 */ /* 0x000fe200078e0a04 */
[----:B------:R-:W-:Y:S01]  /*0c00*/  LOP3.LUT R5, R20, R5, RZ, 0xc0, !PT ;  /* 0x0000000514057212 */ /* 0x000fe200078ec0ff */
[----:B------:R-:W-:Y:S02]  /*0c10*/  @P3 IMAD R0, R14, R12, R3 ;  /* 0x0000000c0e003224 */ /* 0x000fe400078e0203 */
[----:B------:R-:W-:Y:S02]  /*0c20*/  IMAD R11, R10, R4, R11 ;  /* 0x000000040a0b7224 */ /* 0x000fe400078e020b */
[----:B0-----:R-:W-:-:S02]  /*0c30*/  IMAD R3, R6, R21, R30 ;  /* 0x0000001506037224 */ /* 0x001fc400078e021e */
[----:B------:R-:W-:Y:S02]  /*0c40*/  IMAD R60, R11, R60, R0 ;  /* 0x0000003c0b3c7224 */ /* 0x000fe400078e0200 */
[----:B------:R-:W-:Y:S02]  /*0c50*/  IMAD R3, R3, R22, R5 ;  /* 0x0000001603037224 */ /* 0x000fe400078e0205 */
[----:B------:R-:W-:-:S03]  /*0c60*/  IMAD.MOV.U32 R0, RZ, RZ, 0x1 ;  /* 0x00000001ff007424 */ /* 0x000fc600078e00ff */
[----:B------:R-:W-:Y:S02]  /*0c70*/  SEL R61, R3, R60, !P3 ;  /* 0x0000003c033d7207 */ /* 0x000fe40005800000 */
[----:B------:R-:W-:-:S07]  /*0c80*/  SEL R60, R60, R3, !P3 ;  /* 0x000000033c3c7207 */ /* 0x000fce0005800000 */
.L_x_5:
[----:B------:R-:W-:-:S08]  /*0c90*/  NOP ;  /* 0x0000000000007918 */ /* 0x000fd00000000000 */
[----:B------:R-:W0:Y:S02]  /*0ca0*/  USETMAXREG.TRY_ALLOC.CTAPOOL UP0, 0xe8 ;  /* 0x000000e8000079c8 */ /* 0x000e240008000600 */
[----:B0-----:R-:W-:-:S13]  /*0cb0*/  PLOP3.LUT P0, PT, PT, PT, UP0, 0x80, 0x0 ;  /* 0x000000000000781c */ /* 0x001fda0003f0f008 */
[----:B------:R-:W-:Y:S05]  /*0cc0*/  @!P0 BRA `(.L_x_5) ;  /* 0xfffffffc00f08947 */ /* 0x000fea000383ffff */
[----:B------:R-:W-:Y:S01]  /*0cd0*/  ULDC.64 UR4, c[0x0][0x598] ;  /* 0x0001660000047ab9 */ /* 0x000fe20000000a00 */
[----:B------:R-:W-:Y:S01]  /*0ce0*/  ULDC.64 UR36, c[0x0][0x208] ;  /* 0x0000820000247ab9 */ /* 0x000fe20000000a00 */
[----:B------:R-:W-:-:S04]  /*0cf0*/  ISETP.NE.U32.AND P0, PT, RZ, UR4, PT ;  /* 0x00000004ff007c0c */ /* 0x000fc8000bf05070 */
[----:B------:R-:W-:-:S13]  /*0d00*/  ISETP.NE.AND.EX P0, PT, RZ, UR5, PT, P0 ;  /* 0x00000005ff007c0c */ /* 0x000fda000bf05300 */
[----:B------:R-:W-:Y:S05]  /*0d10*/  @!P0 BRA `(.L_x_8) ;  /* 0x00000000001c8947 */ /* 0x000fea0003800000 */
[----:B------:R-:W0:Y:S02]  /*0d20*/  LDC.64 R4, c[0x0][0x598] ;  /* 0x00016600ff047b82 */ /* 0x000e240000000a00 */
[----:B0-----:R-:W2:Y:S02]  /*0d30*/  LDG.E.64 R4, desc[UR36][R4.64] ;  /* 0x0000002404047981 */ /* 0x001ea4000c1e1b00 */
[----:B--2---:R-:W-:-:S04]  /*0d40*/  ISETP.NE.U32.AND P0, PT, R4, RZ, PT ;  /* 0x000000ff0400720c */ /* 0x004fc80003f05070 */
[----:B------:R-:W-:-:S13]  /*0d50*/  ISETP.NE.AND.EX P0, PT, R5, RZ, PT, P0 ;  /* 0x000000ff0500720c */ /* 0x000fda0003f05300 */
[----:B------:R-:W-:Y:S05]  /*0d60*/  @!P0 BRA `(.L_x_8) ;  /* 0x0000000000088947 */ /* 0x000fea0003800000 */
[----:B------:R0:W5:Y:S01]  /*0d70*/  LD.E R57, desc[UR36][R4.64] ;  /* 0x0000002404397980 */ /* 0x000162000c101900 */
[----:B------:R-:W-:Y:S05]  /*0d80*/  BRA `(.L_x_9) ;  /* 0x0000000000247947 */ /* 0x000fea0003800000 */
.L_x_8:
[----:B------:R-:W-:Y:S02]  /*0d90*/  ULDC.64 UR4, c[0x0][0x588] ;  /* 0x0001620000047ab9 */ /* 0x000fe40000000a00 */
[----:B------:R-:W-:-:S04]  /*0da0*/  ISETP.NE.U32.AND P0, PT, RZ, UR4, PT ;  /* 0x00000004ff007c0c */ /* 0x000fc8000bf05070 */
[----:B------:R-:W-:-:S13]  /*0db0*/  ISETP.NE.AND.EX P0, PT, RZ, UR5, PT, P0 ;  /* 0x00000005ff007c0c */ /* 0x000fda000bf05300 */
[----:B------:R-:W-:Y:S05]  /*0dc0*/  @!P0 BRA `(.L_x_10) ;  /* 0x00000000000c8947 */ /* 0x000fea0003800000 */
[----:B------:R-:W0:Y:S02]  /*0dd0*/  LDC.64 R4, c[0x0][0x588] ;  /* 0x00016200ff047b82 */ /* 0x000e240000000a00 */
[----:B0-----:R1:W5:Y:S01]  /*0de0*/  LDG.E R57, desc[UR36][R4.64] ;  /* 0x0000002404397981 */ /* 0x001362000c1e1900 */
[----:B------:R-:W-:Y:S05]  /*0df0*/  BRA `(.L_x_9) ;  /* 0x0000000000087947 */ /* 0x000fea0003800000 */
.L_x_10:
[----:B------:R-:W-:Y:S02]  /*0e00*/  ULDC UR4, c[0x0][0x580] ;  /* 0x0001600000047ab9 */ /* 0x000fe40000000800 */
[----:B------:R-:W-:-:S07]  /*0e10*/  IMAD.U32 R57, RZ, RZ, UR4 ;  /* 0x00000004ff397e24 */ /* 0x000fce000f8e00ff */
.L_x_9:
[----:B------:R-:W-:Y:S02]  /*0e20*/  ULDC.64 UR4, c[0x0][0x5a0] ;  /* 0x0001680000047ab9 */ /* 0x000fe40000000a00 */
[----:B------:R-:W-:-:S04]  /*0e30*/  ISETP.NE.U32.AND P0, PT, RZ, UR4, PT ;  /* 0x00000004ff007c0c */ /* 0x000fc8000bf05070 */
[----:B------:R-:W-:-:S13]  /*0e40*/  ISETP.NE.AND.EX P0, PT, RZ, UR5, PT, P0 ;  /* 0x00000005ff007c0c */ /* 0x000fda000bf05300 */
[----:B------:R-:W-:Y:S05]  /*0e50*/  @!P0 BRA `(.L_x_11) ;  /* 0x00000000001c8947 */ /* 0x000fea0003800000 */
[----:B01----:R-:W0:Y:S02]  /*0e60*/  LDC.64 R4, c[0x0][0x5a0] ;  /* 0x00016800ff047b82 */ /* 0x003e240000000a00 */
[----:B0-----:R-:W2:Y:S02]  /*0e70*/  LDG.E.64 R4, desc[UR36][R4.64] ;  /* 0x0000002404047981 */ /* 0x001ea4000c1e1b00 */
[----:B--2---:R-:W-:-:S04]  /*0e80*/  ISETP.NE.U32.AND P0, PT, R4, RZ, PT ;  /* 0x000000ff0400720c */ /* 0x004fc80003f05070 */
[----:B------:R-:W-:-:S13]  /*0e90*/  ISETP.NE.AND.EX P0, PT, R5, RZ, PT, P0 ;  /* 0x000000ff0500720c */ /* 0x000fda0003f05300 */
[----:B------:R-:W-:Y:S05]  /*0ea0*/  @!P0 BRA `(.L_x_11) ;  /* 0x0000000000088947 */ /* 0x000fea0003800000 */
[----:B------:R0:W5:Y:S01]  /*0eb0*/  LD.E R58, desc[UR36][R4.64] ;  /* 0x00000024043a7980 */ /* 0x000162000c101900 */
[----:B------:R-:W-:Y:S05]  /*0ec0*/  BRA `(.L_x_12) ;  /* 0x0000000000247947 */ /* 0x000fea0003800000 */
.L_x_11:
[----:B------:R-:W-:Y:S02]  /*0ed0*/  ULDC.64 UR4, c[0x0][0x590] ;  /* 0x0001640000047ab9 */ /* 0x000fe40000000a00 */
[----:B------:R-:W-:-:S04]  /*0ee0*/  ISETP.NE.U32.AND P0, PT, RZ, UR4, PT ;  /* 0x00000004ff007c0c */ /* 0x000fc8000bf05070 */
[----:B------:R-:W-:-:S13]  /*0ef0*/  ISETP.NE.AND.EX P0, PT, RZ, UR5, PT, P0 ;  /* 0x00000005ff007c0c */ /* 0x000fda000bf05300 */
[----:B------:R-:W-:Y:S05]  /*0f00*/  @!P0 BRA `(.L_x_13) ;  /* 0x00000000000c8947 */ /* 0x000fea0003800000 */
[----:B01----:R-:W0:Y:S02]  /*0f10*/  LDC.64 R4, c[0x0][0x590] ;  /* 0x00016400ff047b82 */ /* 0x003e240000000a00 */
[----:B0-----:R1:W5:Y:S01]  /*0f20*/  LDG.E R58, desc[UR36][R4.64] ;  /* 0x00000024043a7981 */ /* 0x001362000c1e1900 */
[----:B------:R-:W-:Y:S05]  /*0f30*/  BRA `(.L_x_12) ;  /* 0x0000000000087947 */ /* 0x000fea0003800000 */
.L_x_13:
[----:B------:R-:W-:Y:S02]  /*0f40*/  ULDC UR4, c[0x0][0x584] ;  /* 0x0001610000047ab9 */ /* 0x000fe40000000800 */
[----:B------:R-:W-:-:S07]  /*0f50*/  IMAD.U32 R58, RZ, RZ, UR4 ;  /* 0x00000004ff3a7e24 */ /* 0x000fce000f8e00ff */
.L_x_12:
[----:B------:R-:W-:-:S13]  /*0f60*/  LOP3.LUT P0, RZ, R0, 0xff, RZ, 0xc0, !PT ;  /* 0x000000ff00ff7812 */ /* 0x000fda000780c0ff */
[----:B------:R-:W-:Y:S05]  /*0f70*/  @!P0 EXIT ;  /* 0x000000000000894d */ /* 0x000fea0003800000 */
[----:B------:R-:W-:Y:S01]  /*0f80*/  ULDC UR4, c[0x0][0x28c] ;  /* 0x0000a30000047ab9 */ /* 0x000fe20000000800 */
[----:B------:R-:W-:Y:S01]  /*0f90*/  LOP3.LUT R64, R19, 0x1, RZ, 0xfc, !PT ;  /* 0x0000000113407812 */ /* 0x000fe200078efcff */
[----:B------:R-:W-:Y:S01]  /*0fa0*/  UIADD3 UR4, UR4, 0x1f, URZ ;  /* 0x0000001f04047890 */ /* 0x000fe2000fffe03f */
[----:B------:R-:W-:Y:S01]  /*0fb0*/  UMOV UR38, URZ ;  /* 0x0000003f00267c82 */ /* 0x000fe20008000000 */
[----:B------:R-:W-:Y:S02]  /*0fc0*/  UMOV UR39, URZ ;  /* 0x0000003f00277c82 */ /* 0x000fe40008000000 */
[----:B------:R-:W-:-:S04]  /*0fd0*/  USHF.R.S32.HI UR5, URZ, 0x1f, UR4 ;  /* 0x0000001f3f057899 */ /* 0x000fc80008011404 */
[----:B------:R-:W-:-:S04]  /*0fe0*/  ULEA.HI UR5, UR5, UR4, URZ, 0x5 ;  /* 0x0000000405057291 */ /* 0x000fc8000f8f283f */
[----:B------:R-:W-:-:S12]  /*0ff0*/  USHF.R.S32.HI UR40, URZ, 0x5, UR5 ;  /* 0x000000053f287899 */ /* 0x000fd80008011405 */
.L_x_106:
[----:B------:R-:W2:Y:S01]  /*1000*/  S2R R3, SR_CgaCtaId ;  /* 0x0000000000037919 */ /* 0x000ea20000008800 */
[----:B------:R-:W-:-:S04]  /*1010*/  MOV R0, 0x400 ;  /* 0x0000040000007802 */ /* 0x000fc80000000f00 */
[----:B--2---:R-:W-:-:S05]  /*1020*/  LEA R24, R3, R0, 0x18 ;  /* 0x0000000003187211 */ /* 0x004fca00078ec0ff */
[----:B------:R-:W-:-:S05]  /*1030*/  VIADD R0, R24, 0x800 ;  /* 0x0000080018007836 */ /* 0x000fca0000000000 */
[----:B------:R-:W-:-:S13]  /*1040*/  LOP3.LUT P0, RZ, R0, 0x9f, RZ, 0xc0, !PT ;  /* 0x0000009f00ff7812 */ /* 0x000fda000780c0ff */
[----:B-1-345:R-:W-:Y:S05]  /*1050*/  @!P0 BRA `(.L_x_14) ;  /* 0x0000000000408947 */ /* 0x03afea0003800000 */
[----:B------:R-:W-:Y:S01]  /*1060*/  MOV R0, 0x0 ;  /* 0x0000000000007802 */ /* 0x000fe20000000f00 */
[----:B------:R-:W-:Y:S01]  /*1070*/  ULDC.64 UR4, c[0x4][0x70] ;  /* 0x01001c0000047ab9 */ /* 0x000fe20000000a00 */
[----:B------:R-:W-:Y:S01]  /*1080*/  ULDC.64 UR6, c[0x4][0x8] ;  /* 0x0100020000067ab9 */ /* 0x000fe20000000a00 */
[----:B01----:R-:W-:Y:S01]  /*1090*/  IMAD.U32 R4, RZ, RZ, UR4 ;  /* 0x00000004ff047e24 */ /* 0x003fe2000f8e00ff */
[----:B------:R0:W1:Y:S01]  /*10a0*/  LDC.64 R14, c[0x4][R0] ;  /* 0x01000000000e7b82 */ /* 0x0000620000000a00 */
[----:B------:R-:W-:Y:S01]  /*10b0*/  IMAD.U32 R5, RZ, RZ, UR5 ;  /* 0x00000005ff057e24 */ /* 0x000fe2000f8e00ff */
[----:B------:R-:W-:Y:S01]  /*10c0*/  ULDC.64 UR4, c[0x4][0x78] ;  /* 0x01001e0000047ab9 */ /* 0x000fe20000000a00 */
[----:B------:R-:W-:Y:S02]  /*10d0*/  IMAD.U32 R10, RZ, RZ, UR6 ;  /* 0x00000006ff0a7e24 */ /* 0x000fe4000f8e00ff */
[----:B------:R-:W-:Y:S02]  /*10e0*/  IMAD.U32 R6, RZ, RZ, UR4 ;  /* 0x00000004ff067e24 */ /* 0x000fe4000f8e00ff */
[----:B------:R-:W-:-:S02]  /*10f0*/  IMAD.U32 R7, RZ, RZ, UR5 ;  /* 0x00000005ff077e24 */ /* 0x000fc4000f8e00ff */
[----:B------:R-:W-:Y:S02]  /*1100*/  IMAD.U32 R11, RZ, RZ, UR7 ;  /* 0x00000007ff0b7e24 */ /* 0x000fe4000f8e00ff */
[----:B------:R-:W-:Y:S02]  /*1110*/  IMAD.MOV.U32 R8, RZ, RZ, 0x70 ;  /* 0x00000070ff087424 */ /* 0x000fe400078e00ff */
[----:B------:R-:W-:Y:S02]  /*1120*/  IMAD.MOV.U32 R12, RZ, RZ, 0x1 ;  /* 0x00000001ff0c7424 */ /* 0x000fe400078e00ff */
[----:B0-----:R-:W-:-:S07]  /*1130*/  IMAD.MOV.U32 R13, RZ, RZ, RZ ;  /* 0x000000ffff0d7224 */ /* 0x001fce00078e00ff */
[----:B------:R-:W-:-:S07]  /*1140*/  LEPC R20, `(.L_x_14) ;  /* 0x000000001014794e */ /* 0x000fce0000000000 */
[----:B-1---5:R-:W-:Y:S05]  /*1150*/  CALL.ABS.NOINC R14 ;  /* 0x000000000e007343 */ /* 0x022fea0003c00000 */
.L_x_14:
[----:B------:R-:W-:-:S05]  /*1160*/  VIADD R25, R24, 0x24800 ;  /* 0x0002480018197836 */ /* 0x000fca0000000000 */
[----:B------:R-:W-:-:S13]  /*1170*/  LOP3.LUT P0, RZ, R25, 0x3ff, RZ, 0xc0, !PT ;  /* 0x000003ff19ff7812 */ /* 0x000fda000780c0ff */
[----:B------:R-:W-:Y:S05]  /*1180*/  @!P0 BRA `(.L_x_15) ;  /* 0x00000000007c8947 */ /* 0x000fea0003800000 */
        /* <DEDUP_REMOVED lines=16> */
.L_x_16:
[----:B------:R-:W0:Y:S01]  /*1290*/  LDC.64 R22, c[0x4][R22] ;  /* 0x0100000016167b82 */ /* 0x000e220000000a00 */
[----:B------:R-:W-:Y:S01]  /*12a0*/  ULDC.64 UR4, c[0x4][0x70] ;  /* 0x01001c0000047ab9 */ /* 0x000fe20000000a00 */
[----:B------:R-:W-:Y:S01]  /*12b0*/  ULDC.64 UR6, c[0x4][0x10] ;  /* 0x0100040000067ab9 */ /* 0x000fe20000000a00 */
[----:B------:R-:W-:Y:S02]  /*12c0*/  IMAD.U32 R4, RZ, RZ, UR4 ;  /* 0x00000004ff047e24 */ /* 0x000fe4000f8e00ff */
        /* <DEDUP_REMOVED lines=8> */
[----:B------:R-:W-:-:S07]  /*1350*/  IMAD.MOV.U32 R13, RZ, RZ, RZ ;  /* 0x000000ffff0d7224 */ /* 0x000fce00078e00ff */
[----:B------:R-:W-:-:S07]  /*1360*/  LEPC R20, `(.L_x_15) ;  /* 0x000000001014794e */ /* 0x000fce0000000000 */
[----:B0-----:R-:W-:Y:S05]  /*1370*/  CALL.ABS.NOINC R22 ;  /* 0x0000000016007343 */ /* 0x001fea0003c00000 */
.L_x_15:
[----:B------:R-:W-:Y:S01]  /*1380*/  UMOV UR4, 0xffffffff ;  /* 0xffffffff00047882 */ /* 0x000fe20000000000 */
[----:B------:R-:W-:Y:S02]  /*1390*/  LOP3.LUT R13, R18, 0x80, RZ, 0xc0, !PT ;  /* 0x00000080120d7812 */ /* 0x000fe400078ec0ff */
[----:B------:R-:W-:Y:S02]  /*13a0*/  ISETP.NE.AND P0, PT, R64, 0x3, PT ;  /* 0x000000034000780c */ /* 0x000fe40003f05270 */
[----:B------:R-:W-:Y:S01]  /*13b0*/  SHF.R.U32.HI R13, RZ, 0x7, R13 ;  /* 0x00000007ff0d7819 */ /* 0x000fe2000001160d */
[----:B------:R-:W-:Y:S10]  /*13c0*/  BRA.DIV UR4, `(.L_x_17) ;  /* 0x0000005e046c7947 */ /* 0x000ff4000b800000 */
.L_x_139:
[----:B------:R-:W-:Y:S05]  /*13d0*/  @!P0 BRA `(.L_x_18) ;  /* 0x0000000000048947 */ /* 0x000fea0003800000 */
[----:B------:R-:W-:Y:S01]  /*13e0*/  BPT.TRAP 0x1 ;  /* 0x000000040000795c */ /* 0x000fe20000300000 */
.L_x_18:
[----:B------:R-:W-:Y:S02]  /*13f0*/  IMAD.U32 R0, RZ, RZ, UR38 ;  /* 0x00000026ff007e24 */ /* 0x000fe4000f8e00ff */
[----:B------:R-:W-:-:S03]  /*1400*/  IMAD.U32 R3, RZ, RZ, UR39 ;  /* 0x00000027ff037e24 */ /* 0x000fc6000f8e00ff */
[----:B------:R-:W-:Y:S01]  /*1410*/  SHF.L.U32 R0, R0, 0x1f, RZ ;  /* 0x0000001f00007819 */ /* 0x000fe200000006ff */
[----:B------:R-:W-:-:S04]  /*1420*/  IMAD R3, R3, 0x8, R24 ;  /* 0x0000000803037824 */ /* 0x000fc800078e0218 */
[----:B------:R2:W3:Y:S01]  /*1430*/  SYNCS.PHASECHK.TRANS64.TRYWAIT P1, [R3+URZ], R0 ;  /* 0x00000000030075a7 */ /* 0x0004e2000802017f */
[----:B------:R-:W-:Y:S05]  /*1440*/  @!P0 BRA `(.L_x_19) ;  /* 0x0000000000048947 */ /* 0x000fea0003800000 */
[----:B------:R-:W-:Y:S01]  /*1450*/  BPT.TRAP 0x1 ;  /* 0x000000040000795c */ /* 0x000fe20000300000 */
.L_x_19:
[----:B---3--:R-:W-:Y:S05]  /*1460*/  @P1 BRA `(.L_x_20) ;  /* 0x0000000000081947 */ /* 0x008fea0003800000 */
[----:B------:R-:W3:Y:S02]  /*1470*/  SYNCS.PHASECHK.TRANS64.TRYWAIT P1, [R3+URZ], R0 ;  /* 0x00000000030075a7 */ /* 0x000ee4000802017f */
[----:B---3--:R-:W-:Y:S05]  /*1480*/  @!P1 BRA `(.L_x_21) ;  /* 0x0000005c00589947 */ /* 0x008fea0003800000 */
.L_x_20:
[----:B------:R-:W-:-:S04]  /*1490*/  UIADD3 UR4, UR39, 0x1, URZ ;  /* 0x0000000127047890 */ /* 0x000fc8000fffe03f */
[----:B------:R-:W-:Y:S02]  /*14a0*/  UISETP.NE.AND UP0, UPT, UR4, 0x9, UPT ;  /* 0x000000090400788c */ /* 0x000fe4000bf05270 */
[----:B--23--:R-:W-:Y:S02]  /*14b0*/  IMAD.U32 R0, RZ, RZ, UR4 ;  /* 0x00000004ff007e24 */ /* 0x00cfe4000f8e00ff */
[----:B------:R-:W-:Y:S02]  /*14c0*/  USEL UR4, URZ, 0x1, UP0 ;  /* 0x000000013f047887 */ /* 0x000fe40008000000 */
[----:B------:R-:W-:Y:S02]  /*14d0*/  PLOP3.LUT P1, PT, PT, PT, UP0, 0x80, 0x0 ;  /* 0x000000000000781c */ /* 0x000fe40003f2f008 */
[----:B------:R-:W-:Y:S02]  /*14e0*/  ULOP3.LUT UR4, UR38, UR4, URZ, 0x3c, !UPT ;  /* 0x0000000426047292 */ /* 0x000fe4000f8e3c3f */
[----:B------:R-:W-:-:S04]  /*14f0*/  SEL R0, R0, RZ, P1 ;  /* 0x000000ff00007207 */ /* 0x000fc80000800000 */
[----:B------:R-:W-:Y:S01]  /*1500*/  IMAD.U32 R15, RZ, RZ, UR4 ;  /* 0x00000004ff0f7e24 */ /* 0x000fe2000f8e00ff */
[----:B------:R-:W-:Y:S06]  /*1510*/  @!P0 BRA `(.L_x_22) ;  /* 0x0000000000048947 */ /* 0x000fec0003800000 */
[----:B------:R-:W-:Y:S01]  /*1520*/  BPT.TRAP 0x1 ;  /* 0x000000040000795c */ /* 0x000fe20000300000 */
.L_x_22:
[----:B------:R-:W-:Y:S01]  /*1530*/  SHF.R.U32.HI R8, RZ, 0x2, R18 ;  /* 0x00000002ff087819 */ /* 0x000fe20000011612 */
[C---:B------:R-:W-:Y:S01]  /*1540*/  IMAD.SHL.U32 R3, R18.reuse, 0x8, RZ ;  /* 0x0000000812037824 */ /* 0x040fe200078e00ff */
[----:B------:R-:W-:Y:S01]  /*1550*/  USHF.L.U32 UR4, UR39, 0xc, URZ ;  /* 0x0000000c27047899 */ /* 0x000fe2000800063f */
[----:B01----:R-:W-:Y:S01]  /*1560*/  IMAD.SHL.U32 R4, R18, 0x10, RZ ;  /* 0x0000001012047824 */ /* 0x003fe200078e00ff */
[C---:B------:R-:W-:Y:S01]  /*1570*/  LOP3.LUT R6, R8.reuse, 0x3, RZ, 0xc0, !PT ;  /* 0x0000000308067812 */ /* 0x040fe200078ec0ff */
[----:B------:R-:W-:Y:S01]  /*1580*/  IMAD.MOV.U32 R12, RZ, RZ, 0x90 ;  /* 0x00000090ff0c7424 */ /* 0x000fe200078e00ff */
[----:B------:R-:W-:Y:S01]  /*1590*/  LOP3.LUT R7, R8, 0x4, RZ, 0xc0, !PT ;  /* 0x0000000408077812 */ /* 0x000fe200078ec0ff */
[----:B------:R-:W-:Y:S01]  /*15a0*/  IMAD.U32 R11, RZ, RZ, UR40 ;  /* 0x00000028ff0b7e24 */ /* 0x000fe2000f8e00ff */
[----:B------:R-:W-:Y:S02]  /*15b0*/  LOP3.LUT R3, R3, 0x18, R6, 0xe2, !PT ;  /* 0x0000001803037812 */ /* 0x000fe400078ee206 */
[----:B------:R-:W-:-:S02]  /*15c0*/  LOP3.LUT R10, R4, 0xe00, RZ, 0xc0, !PT ;  /* 0x00000e00040a7812 */ /* 0x000fc400078ec0ff */
[----:B------:R-:W-:Y:S02]  /*15d0*/  LOP3.LUT R3, R3, R7, RZ, 0xfc, !PT ;  /* 0x0000000703037212 */ /* 0x000fe400078efcff */
[----:B------:R-:W-:Y:S02]  /*15e0*/  LOP3.LUT P1, RZ, R8, 0x4, RZ, 0xc0, !PT ;  /* 0x0000000408ff7812 */ /* 0x000fe4000782c0ff */
[----:B------:R-:W-:Y:S02]  /*15f0*/  LOP3.LUT R4, R3, R10, RZ, 0xfc, !PT ;  /* 0x0000000a03047212 */ /* 0x000fe400078efcff */
[----:B------:R-:W-:Y:S02]  /*1600*/  SEL R12, R12, 0x70, !P1 ;  /* 0x000000700c0c7807 */ /* 0x000fe40004800000 */
[----:B------:R-:W-:Y:S02]  /*1610*/  LOP3.LUT R3, R4, UR4, RZ, 0xfc, !PT ;  /* 0x0000000404037c12 */ /* 0x000fe4000f8efcff */
[----:B------:R-:W-:-:S02]  /*1620*/  SHF.L.U32 R14, R15, 0x1f, RZ ;  /* 0x0000001f0f0e7819 */ /* 0x000fc400000006ff */
[----:B------:R-:W-:Y:S01]  /*1630*/  ISETP.NE.AND P2, PT, R11, 0x1, PT ;  /* 0x000000010b00780c */ /* 0x000fe20003f45270 */
[--C-:B------:R-:W-:Y:S02]  /*1640*/  IMAD R5, R3, 0x4, R24.reuse ;  /* 0x0000000403057824 */ /* 0x100fe400078e0218 */
[----:B------:R-:W-:Y:S02]  /*1650*/  IMAD R3, R0, 0x8, R24 ;  /* 0x0000000800037824 */ /* 0x000fe400078e0218 */
[----:B------:R-:W-:Y:S02]  /*1660*/  IMAD.IADD R9, R5, 0x1, R12 ;  /* 0x0000000105097824 */ /* 0x000fe400078e020c */
[----:B------:R0:W1:Y:S01]  /*1670*/  SYNCS.PHASECHK.TRANS64.TRYWAIT P1, [R3+URZ], R14 ;  /* 0x0000000e030075a7 */ /* 0x000062000802017f */
[----:B------:R0:W2:Y:S05]  /*1680*/  LDS R68, [R5+0x800] ;  /* 0x0008000005447984 */ /* 0x0000aa0000000800 */
[----:B------:R-:W-:Y:S05]  /*1690*/  WARPSYNC.ALL ;  /* 0x0000000000007948 */ /* 0x000fea0003800000 */
[----:B------:R-:W-:Y:S04]  /*16a0*/  LDS R69, [R5+0xc00] ;  /* 0x000c000005457984 */ /* 0x000fe80000000800 */
[----:B------:R-:W-:Y:S04]  /*16b0*/  LDS R72, [R5+0x900] ;  /* 0x0009000005487984 */ /* 0x000fe80000000800 */
[----:B------:R-:W-:Y:S04]  /*16c0*/  LDS R73, [R5+0xd00] ;  /* 0x000d000005497984 */ /* 0x000fe80000000800 */
[----:B------:R-:W-:Y:S04]  /*16d0*/  LDS R70, [R9+0x800] ;  /* 0x0008000009467984 */ /* 0x000fe80000000800 */
[----:B------:R-:W2:Y:S04]  /*16e0*/  LDS R71, [R9+0xc00] ;  /* 0x000c000009477984 */ /* 0x000ea80000000800 */
[----:B------:R-:W-:Y:S04]  /*16f0*/  LDS R74, [R9+0x900] ;  /* 0x00090000094a7984 */ /* 0x000fe80000000800 */
[----:B------:R-:W3:Y:S01]  /*1700*/  LDS R75, [R9+0xd00] ;  /* 0x000d0000094b7984 */ /* 0x000ee20000000800 */
[----:B------:R-:W-:Y:S01]  /*1710*/  R2UR UR4, R25 ;  /* 0x00000000190472ca */ /* 0x000fe200000e0000 */
[----:B------:R-:W-:Y:S01]  /*1720*/  UMOV UR11, 0x40000040 ;  /* 0x40000040000b7882 */ /* 0x000fe20000000000 */
[----:B--2---:R-:W-:-:S11]  /*1730*/  WARPGROUP.ARRIVE ;  /* 0x00000000000079c5 */ /* 0x004fd60000000000 */
[----:B------:R-:W-:-:S04]  /*1740*/  USHF.R.U32.HI UR4, URZ, 0x4, UR4 ;  /* 0x000000043f047899 */ /* 0x000fc80008011604 */
[----:B------:R-:W-:-:S04]  /*1750*/  ULOP3.LUT UR4, UR4, 0x3fff, URZ, 0xc0, !UPT ;  /* 0x00003fff04047892 */ /* 0x000fc8000f8ec03f */
[----:B------:R-:W-:-:S04]  /*1760*/  ULOP3.LUT UR7, UR4, 0x10000, URZ, 0xfc, !UPT ;  /* 0x0001000004077892 */ /* 0x000fc8000f8efc3f */
[----:B------:R-:W-:-:S04]  /*1770*/  ULEA UR4, UR39, UR7, 0x9 ;  /* 0x0000000727047291 */ /* 0x000fc8000f8e483f */
[----:B------:R-:W-:-:S03]  /*1780*/  UIADD3 UR6, UR4, 0x2, URZ ;  /* 0x0000000204067890 */ /* 0x000fc6000fffe03f */
[----:B------:R-:W-:Y:S02]  /*1790*/  UMOV UR10, UR4 ;  /* 0x00000004000a7c82 */ /* 0x000fe40008000000 */
[----:B------:R-:W-:Y:S01]  /*17a0*/  HGMMA.64x64x8.F32.TF32 R24, R68, gdesc[UR8], RZ, !UPT, gsb0 ;  /* 0x04e0000844187df0 */ /* 0x000fe2000c0028ff */
[----:B------:R-:W-:Y:S01]  /*17b0*/  UMOV UR11, 0x40000040 ;  /* 0x40000040000b7882 */ /* 0x000fe20000000000 */
[----:B------:R-:W-:Y:S01]  /*17c0*/  UMOV UR10, UR6 ;  /* 0x00000006000a7c82 */ /* 0x000fe20008000000 */
[----:B------:R-:W-:Y:S02]  /*17d0*/  UIADD3 UR6, UR4, 0x4, URZ ;  /* 0x0000000404067890 */ /* 0x000fe4000fffe03f */
[----:B------:R-:W-:Y:S01]  /*17e0*/  UIADD3 UR4, UR4, 0x6, URZ ;  /* 0x0000000604047890 */ /* 0x000fe2000fffe03f */
[----:B------:R-:W-:Y:S02]  /*17f0*/  WARPGROUP.DEPBAR.LE gsb0, 0x0 ;  /* 0x00008000000079c5 */ /* 0x000fe40000010000 */
[----:B---3--:R-:W-:-:S06]  /*1800*/  WARPGROUP.ARRIVE ;  /* 0x00000000000079c5 */ /* 0x008fcc0000000000 */
[----:B------:R-:W-:Y:S01]  /*1810*/  HGMMA.64x64x8.F32.TF32 R24, R72, gdesc[UR8], R24, gsb0 ;  /* 0x04e0000848187df0 */ /* 0x000fe20008002818 */
[----:B------:R-:W-:Y:S01]  /*1820*/  UMOV UR10, UR6 ;  /* 0x00000006000a7c82 */ /* 0x000fe20008000000 */
[----:B------:R-:W-:Y:S01]  /*1830*/  UMOV UR11, 0x40000040 ;  /* 0x40000040000b7882 */ /* 0x000fe20000000000 */
[----:B------:R-:W-:Y:S02]  /*1840*/  WARPGROUP.DEPBAR.LE gsb0, 0x0 ;  /* 0x00008000000079c5 */ /* 0x000fe40000010000 */
[----:B------:R-:W-:Y:S04]  /*1850*/  LDS R68, [R5+0xa00] ;  /* 0x000a000005447984 */ /* 0x000fe80000000800 */
[----:B------:R-:W-:Y:S04]  /*1860*/  LDS R69, [R5+0xe00] ;  /* 0x000e000005457984 */ /* 0x000fe80000000800 */
[----:B------:R-:W-:Y:S04]  /*1870*/  LDS R70, [R9+0xa00] ;  /* 0x000a000009467984 */ /* 0x000fe80000000800 */
[----:B------:R-:W2:Y:S02]  /*1880*/  LDS R71, [R9+0xe00] ;  /* 0x000e000009477984 */ /* 0x000ea40000000800 */
[----:B--2---:R-:W-:-:S06]  /*1890*/  WARPGROUP.ARRIVE ;  /* 0x00000000000079c5 */ /* 0x004fcc0000000000 */
        /* <DEDUP_REMOVED lines=9> */
[----:B------:R-:W-:Y:S03]  /*1930*/  HGMMA.64x64x8.F32.TF32 R24, R72, gdesc[UR8], R24, gsb0 ;  /* 0x04e0000848187df0 */ /* 0x000fe60008002818 */
[----:B------:R-:W-:Y:S02]  /*1940*/  WARPGROUP.DEPBAR.LE gsb0, 0x0 ;  /* 0x00008000000079c5 */ /* 0x000fe40000010000 */
[----:B------:R-:W-:Y:S05]  /*1950*/  @!P2 BRA `(.L_x_23) ;  /* 0x0000000800c8a947 */ /* 0x000fea0003800000 */
[----:B------:R-:W-:Y:S05]  /*1960*/  @!P0 BRA `(.L_x_24) ;  /* 0x0000000000048947 */ /* 0x000fea0003800000 */
[----:B------:R-:W-:Y:S01]  /*1970*/  BPT.TRAP 0x1 ;  /* 0x000000040000795c */ /* 0x000fe20000300000 */
.L_x_24:
[----:B-1----:R-:W-:Y:S05]  /*1980*/  @P1 BRA `(.L_x_25) ;  /* 0x0000000000181947 */ /* 0x002fea0003800000 */
[----:B------:R-:W1:Y:S01]  /*1990*/  S2UR UR5, SR_CgaCtaId ;  /* 0x00000000000579c3 */ /* 0x000e620000008800 */
[----:B------:R-:W-:Y:S02]  /*19a0*/  UMOV UR4, 0x400 ;  /* 0x0000040000047882 */ /* 0x000fe40000000000 */
[----:B-1----:R-:W-:-:S06]  /*19b0*/  ULEA UR4, UR5, UR4, 0x18 ;  /* 0x0000000405047291 */ /* 0x002fcc000f8ec03f */
[----:B0-----:R-:W-:-:S04]  /*19c0*/  LEA R3, R0, UR4, 0x3 ;  /* 0x0000000400037c11 */ /* 0x001fc8000f8e18ff */
[----:B------:R-:W0:Y:S02]  /*19d0*/  SYNCS.PHASECHK.TRANS64.TRYWAIT P1, [R3+URZ], R14 ;  /* 0x0000000e030075a7 */ /* 0x000e24000802017f */
[----:B0-----:R-:W-:Y:S05]  /*19e0*/  @!P1 BRA `(.L_x_26) ;  /* 0x0000005800149947 */ /* 0x001fea0003800000 */
.L_x_25:
[----:B------:R-:W1:Y:S01]  /*19f0*/  S2UR UR5, SR_CgaCtaId ;  /* 0x00000000000579c3 */ /* 0x000e620000008800 */
[----:B------:R-:W-:Y:S01]  /*1a00*/  IMAD.SHL.U32 R9, R0, 0x1000, RZ ;  /* 0x0000100000097824 */ /* 0x000fe200078e00ff */
[----:B------:R-:W-:-:S04]  /*1a10*/  UMOV UR4, 0x400 ;  /* 0x0000040000047882 */ /* 0x000fc80000000000 */
[----:B0-----:R-:W-:Y:S02]  /*1a20*/  LOP3.LUT R3, R9, R4, RZ, 0xfc, !PT ;  /* 0x0000000409037212 */ /* 0x001fe400078efcff */
[----:B------:R-:W0:Y:S01]  /*1a30*/  LDC R11, c[0x0][0x28c] ;  /* 0x0000a300ff0b7b82 */ /* 0x000e220000000800 */
[----:B-1----:R-:W-:-:S03]  /*1a40*/  ULEA UR9, UR5, UR4, 0x18 ;  /* 0x0000000405097291 */ /* 0x002fc6000f8ec03f */
[----:B------:R-:W-:-:S03]  /*1a50*/  UMOV UR4, UR39 ;  /* 0x0000002700047c82 */ /* 0x000fc60008000000 */
[----:B------:R-:W-:Y:S02]  /*1a60*/  LEA R3, R3, UR9, 0x2 ;  /* 0x0000000903037c11 */ /* 0x000fe4000f8e10ff */
[----:B0-----:R-:W-:-:S03]  /*1a70*/  ISETP.GE.AND P1, PT, R11, 0x41, PT ;  /* 0x000000410b00780c */ /* 0x001fc60003f26270 */
[----:B------:R-:W-:Y:S01]  /*1a80*/  IMAD.IADD R5, R12, 0x1, R3 ;  /* 0x000000010c057824 */ /* 0x000fe200078e0203 */
[----:B------:R0:W1:Y:S04]  /*1a90*/  LDS R68, [R3+0x800] ;  /* 0x0008000003447984 */ /* 0x0000680000000800 */
[----:B------:R0:W2:Y:S04]  /*1aa0*/  LDS R69, [R3+0xc00] ;  /* 0x000c000003457984 */ /* 0x0000a80000000800 */
[----:B------:R0:W3:Y:S04]  /*1ab0*/  LDS R70, [R5+0x800] ;  /* 0x0008000005467984 */ /* 0x0000e80000000800 */
[----:B------:R0:W4:Y:S01]  /*1ac0*/  LDS R71, [R5+0xc00] ;  /* 0x000c000005477984 */ /* 0x0001220000000800 */
[----:B------:R-:W-:Y:S05]  /*1ad0*/  @!P1 BRA `(.L_x_27) ;  /* 0x00000004008c9947 */ /* 0x000fea0003800000 */
[----:B------:R-:W-:Y:S01]  /*1ae0*/  R2UR UR6, R0 ;  /* 0x00000000000672ca */ /* 0x000fe200000e0000 */
[----:B------:R-:W-:-:S06]  /*1af0*/  UIADD3 UR4, UR40, -0x1, URZ ;  /* 0xffffffff28047890 */ /* 0x000fcc000fffe03f */
[----:B0-----:R-:W-:Y:S01]  /*1b00*/  IMAD.U32 R3, RZ, RZ, UR4 ;  /* 0x00000004ff037e24 */ /* 0x001fe2000f8e00ff */
[----:B------:R-:W-:-:S07]  /*1b10*/  UMOV UR4, UR39 ;  /* 0x0000002700047c82 */ /* 0x000fce0008000000 */
.L_x_35:
[----:B------:R-:W-:-:S04]  /*1b20*/  UIADD3 UR5, UR6, 0x1, URZ ;  /* 0x0000000106057890 */ /* 0x000fc8000fffe03f */
[----:B------:R-:W-:-:S04]  /*1b30*/  UISETP.NE.AND UP0, UPT, UR5, 0x9, UPT ;  /* 0x000000090500788c */ /* 0x000fc8000bf05270 */
[----:B------:R-:W-:Y:S02]  /*1b40*/  USEL UR8, URZ, 0x1, UP0 ;  /* 0x000000013f087887 */ /* 0x000fe40008000000 */
[----:B------:R-:W-:-:S04]  /*1b50*/  USEL UR5, UR5, URZ, UP0 ;  /* 0x0000003f05057287 */ /* 0x000fc80008000000 */
[----:B------:R-:W-:Y:S02]  /*1b60*/  LOP3.LUT R15, R15, UR8, RZ, 0x3c, !PT ;  /* 0x000000080f0f7c12 */ /* 0x000fe4000f8e3cff */
[----:B------:R-:W-:Y:S01]  /*1b70*/  IMAD.U32 R0, RZ, RZ, UR5 ;  /* 0x00000005ff007e24 */ /* 0x000fe2000f8e00ff */
[----:B0-----:R-:W-:Y:S06]  /*1b80*/  @!P0 BRA `(.L_x_28) ;  /* 0x0000000000048947 */ /* 0x001fec0003800000 */
[----:B------:R-:W-:Y:S01]  /*1b90*/  BPT.TRAP 0x1 ;  /* 0x000000040000795c */ /* 0x000fe20000300000 */
.L_x_28:
[----:B------:R-:W0:Y:S01]  /*1ba0*/  S2UR UR5, SR_CgaCtaId ;  /* 0x00000000000579c3 */ /* 0x000e220000008800 */
[----:B------:R-:W-:Y:S01]  /*1bb0*/  UMOV UR9, 0x400 ;  /* 0x0000040000097882 */ /* 0x000fe20000000000 */
[----:B------:R-:W-:Y:S01]  /*1bc0*/  SHF.L.U32 R20, R15, 0x1f, RZ ;  /* 0x0000001f0f147819 */ /* 0x000fe200000006ff */
[----:B------:R-:W-:Y:S01]  /*1bd0*/  ULEA UR8, UR6, UR7, 0x9 ;  /* 0x0000000706087291 */ /* 0x000fe2000f8e483f */
[C---:B------:R-:W-:Y:S01]  /*1be0*/  IMAD.SHL.U32 R10, R18.reuse, 0x10, RZ ;  /* 0x00000010120a7824 */ /* 0x040fe200078e00ff */
[----:B------:R-:W-:Y:S01]  /*1bf0*/  UMOV UR11, 0x40000040 ;  /* 0x40000040000b7882 */ /* 0x000fe20000000000 */
[----:B------:R-:W-:Y:S01]  /*1c00*/  SHF.R.U32.HI R8, RZ, 0x2, R18 ;  /* 0x00000002ff087819 */ /* 0x000fe20000011612 */
[----:B------:R-:W-:Y:S02]  /*1c10*/  IMAD.SHL.U32 R5, R18, 0x8, RZ ;  /* 0x0000000812057824 */ /* 0x000fe400078e00ff */
[----:B------:R-:W-:Y:S01]  /*1c20*/  LOP3.LUT R10, R10, 0xe00, RZ, 0xc0, !PT ;  /* 0x00000e000a0a7812 */ /* 0x000fe200078ec0ff */
[----:B------:R-:W-:Y:S01]  /*1c30*/  UMOV UR10, UR8 ;  /* 0x00000008000a7c82 */ /* 0x000fe20008000000 */
[C---:B------:R-:W-:Y:S01]  /*1c40*/  LOP3.LUT R7, R8.reuse, 0x4, RZ, 0xc0, !PT ;  /* 0x0000000408077812 */ /* 0x040fe200078ec0ff */
[----:B------:R-:W-:Y:S01]  /*1c50*/  IMAD.U32 R22, RZ, RZ, UR6 ;  /* 0x00000006ff167e24 */ /* 0x000fe2000f8e00ff */
[----:B------:R-:W-:Y:S01]  /*1c60*/  LOP3.LUT R6, R8, 0x3, RZ, 0xc0, !PT ;  /* 0x0000000308067812 */ /* 0x000fe200078ec0ff */
[----:B------:R-:W-:Y:S01]  /*1c70*/  UIADD3 UR6, UR8, 0x2, URZ ;  /* 0x0000000208067890 */ /* 0x000fe2000fffe03f */
[----:B------:R-:W-:-:S04]  /*1c80*/  LOP3.LUT R9, R10, R7, RZ, 0xfc, !PT ;  /* 0x000000070a097212 */ /* 0x000fc800078efcff */
[----:B------:R-:W-:-:S04]  /*1c90*/  LOP3.LUT R14, R9, R6, RZ, 0xfc, !PT ;  /* 0x00000006090e7212 */ /* 0x000fc800078efcff */
[----:B------:R-:W-:Y:S01]  /*1ca0*/  LOP3.LUT R5, R14, 0x18, R5, 0xf8, !PT ;  /* 0x000000180e057812 */ /* 0x000fe200078ef805 */
[----:B0-----:R-:W-:-:S04]  /*1cb0*/  ULEA UR9, UR5, UR9, 0x18 ;  /* 0x0000000905097291 */ /* 0x001fc8000f8ec03f */
[----:B------:R-:W-:Y:S02]  /*1cc0*/  IMAD R5, R22, 0x1000, R5 ;  /* 0x0000100016057824 */ /* 0x000fe400078e0205 */
[----:B------:R-:W-:-:S03]  /*1cd0*/  LEA R11, R0, UR9, 0x3 ;  /* 0x00000009000b7c11 */ /* 0x000fc6000f8e18ff */
[----:B------:R-:W-:Y:S01]  /*1ce0*/  LEA R5, R5, UR9, 0x2 ;  /* 0x0000000905057c11 */ /* 0x000fe2000f8e10ff */
[----:B------:R0:W0:Y:S01]  /*1cf0*/  SYNCS.PHASECHK.TRANS64.TRYWAIT P1, [R11+URZ], R20 ;  /* 0x000000140b0075a7 */ /* 0x000022000802017f */
[----:B-1234-:R-:W-:-:S03]  /*1d00*/  WARPGROUP.ARRIVE ;  /* 0x00000000000079c5 */ /* 0x01efc60000000000 */
[----:B------:R-:W-:-:S03]  /*1d10*/  IMAD.IADD R9, R12, 0x1, R5 ;  /* 0x000000010c097824 */ /* 0x000fc600078e0205 */
[----:B------:R-:W-:Y:S01]  /*1d20*/  HGMMA.64x64x8.F32.TF32 R24, R68, gdesc[UR8], R24, gsb0 ;  /* 0x04e0000844187df0 */ /* 0x000fe20008002818 */
[----:B------:R-:W-:Y:S01]  /*1d30*/  UMOV UR10, UR6 ;  /* 0x00000006000a7c82 */ /* 0x000fe20008000000 */
[----:B------:R-:W-:Y:S01]  /*1d40*/  UMOV UR11, 0x40000040 ;  /* 0x40000040000b7882 */ /* 0x000fe20000000000 */
[----:B------:R-:W-:Y:S02]  /*1d50*/  WARPGROUP.DEPBAR.LE gsb0, 0x0 ;  /* 0x00008000000079c5 */ /* 0x000fe40000010000 */
[----:B------:R-:W-:Y:S04]  /*1d60*/  LDS R72, [R5+0x900] ;  /* 0x0009000005487984 */ /* 0x000fe80000000800 */
[----:B------:R-:W-:Y:S04]  /*1d70*/  LDS R73, [R5+0xd00] ;  /* 0x000d000005497984 */ /* 0x000fe80000000800 */
[----:B------:R-:W-:Y:S04]  /*1d80*/  LDS R74, [R9+0x900] ;  /* 0x00090000094a7984 */ /* 0x000fe80000000800 */
[----:B------:R-:W1:Y:S02]  /*1d90*/  LDS R75, [R9+0xd00] ;  /* 0x000d0000094b7984 */ /* 0x000e640000000800 */
[----:B-1----:R-:W-:-:S06]  /*1da0*/  WARPGROUP.ARRIVE ;  /* 0x00000000000079c5 */ /* 0x002fcc0000000000 */
[----:B------:R-:W-:Y:S03]  /*1db0*/  HGMMA.64x64x8.F32.TF32 R24, R72, gdesc[UR8], R24, gsb0 ;  /* 0x04e0000848187df0 */ /* 0x000fe60008002818 */
[----:B------:R-:W-:Y:S02]  /*1dc0*/  WARPGROUP.DEPBAR.LE gsb0, 0x0 ;  /* 0x00008000000079c5 */ /* 0x000fe40000010000 */
[----:B------:R1:W2:Y:S04]  /*1dd0*/  LDS R68, [R5+0xa00] ;  /* 0x000a000005447984 */ /* 0x0002a80000000800 */
[----:B------:R1:W3:Y:S04]  /*1de0*/  LDS R69, [R5+0xe00] ;  /* 0x000e000005457984 */ /* 0x0002e80000000800 */
[----:B------:R1:W4:Y:S04]  /*1df0*/  LDS R70, [R9+0xa00] ;  /* 0x000a000009467984 */ /* 0x0003280000000800 */
[----:B------:R1:W0:Y:S01]  /*1e00*/  LDS R71, [R9+0xe00] ;  /* 0x000e000009477984 */ /* 0x0002220000000800 */
[----:B------:R-:W-:Y:S05]  /*1e10*/  @!P0 BRA `(.L_x_29) ;  /* 0x0000000000048947 */ /* 0x000fea0003800000 */
[----:B------:R-:W-:Y:S01]  /*1e20*/  BPT.TRAP 0x1 ;  /* 0x000000040000795c */ /* 0x000fe20000300000 */
.L_x_29:
[----:B------:R-:W-:Y:S01]  /*1e30*/  ULEA UR5, UR4, UR9, 0x3 ;  /* 0x0000000904057291 */ /* 0x000fe2000f8e183f */
[----:B------:R-:W-:-:S03]  /*1e40*/  ISETP.GT.U32.AND P2, PT, R19, 0x1, PT ;  /* 0x000000011300780c */ /* 0x000fc60003f44070 */
[----:B------:R-:W-:-:S04]  /*1e50*/  UIADD3 UR5, UR5, 0x48, URZ ;  /* 0x0000004805057890 */ /* 0x000fc8000fffe03f */
[----:B------:R-:W-:-:S09]  /*1e60*/  UPRMT UR5, URZ, 0x654, UR5 ;  /* 0x000006543f057896 */ /* 0x000fd20008000005 */
[----:B------:R-:W-:Y:S01]  /*1e70*/  SYNCS.ARRIVE.TRANS64.RED.A1T0 RZ, [UR5], RZ ;  /* 0x000000ffffff79a7 */ /* 0x000fe20008100405 */
[----:B------:R-:W-:Y:S05]  /*1e80*/  @P2 BRA `(.L_x_30) ;  /* 0x0000000000042947 */ /* 0x000fea0003800000 */
[----:B------:R-:W-:Y:S01]  /*1e90*/  BPT.TRAP 0x1 ;  /* 0x000000040000795c */ /* 0x000fe20000300000 */
.L_x_30:
[----:B------:R-:W-:Y:S01]  /*1ea0*/  UIADD3 UR6, UR8, 0x4, URZ ;  /* 0x0000000408067890 */ /* 0x000fe2000fffe03f */
[----:B0-234-:R-:W-:Y:S01]  /*1eb0*/  WARPGROUP.ARRIVE ;  /* 0x00000000000079c5 */ /* 0x01dfe20000000000 */
[----:B------:R-:W-:Y:S01]  /*1ec0*/  UMOV UR11, 0x40000040 ;  /* 0x40000040000b7882 */ /* 0x000fe20000000000 */
[----:B------:R-:W-:-:S04]  /*1ed0*/  UIADD3 UR4, UR4, 0x1, URZ ;  /* 0x0000000104047890 */ /* 0x000fc8000fffe03f */
[----:B------:R-:W-:Y:S01]  /*1ee0*/  UMOV UR10, UR6 ;  /* 0x00000006000a7c82 */ /* 0x000fe20008000000 */
[----:B------:R-:W-:Y:S01]  /*1ef0*/  UISETP.NE.AND UP0, UPT, UR4, 0x9, UPT ;  /* 0x000000090400788c */ /* 0x000fe2000bf05270 */
[----:B------:R-:W-:Y:S03]  /*1f00*/  HGMMA.64x64x8.F32.TF32 R24, R68, gdesc[UR8], R24, gsb0 ;  /* 0x04e0000844187df0 */ /* 0x000fe60008002818 */
[----:B------:R-:W-:Y:S01]  /*1f10*/  USEL UR4, UR4, URZ, UP0 ;  /* 0x0000003f04047287 */ /* 0x000fe20008000000 */
[----:B------:R-:W-:Y:S02]  /*1f20*/  WARPGROUP.DEPBAR.LE gsb0, 0x0 ;  /* 0x00008000000079c5 */ /* 0x000fe40000010000 */
[----:B------:R0:W2:Y:S04]  /*1f30*/  LDS R72, [R5+0xb00] ;  /* 0x000b000005487984 */ /* 0x0000a80000000800 */
[----:B------:R0:W3:Y:S04]  /*1f40*/  LDS R73, [R5+0xf00] ;  /* 0x000f000005497984 */ /* 0x0000e80000000800 */
[----:B------:R0:W4:Y:S04]  /*1f50*/  LDS R74, [R9+0xb00] ;  /* 0x000b0000094a7984 */ /* 0x0001280000000800 */
[----:B------:R0:W0:Y:S01]  /*1f60*/  LDS R75, [R9+0xf00] ;  /* 0x000f0000094b7984 */ /* 0x0000220000000800 */
[----:B------:R-:W-:Y:S05]  /*1f70*/  @!P0 BRA `(.L_x_31) ;  /* 0x0000000000048947 */ /* 0x000fea0003800000 */
[----:B------:R-:W-:Y:S01]  /*1f80*/  BPT.TRAP 0x1 ;  /* 0x000000040000795c */ /* 0x000fe20000300000 */
.L_x_31:
[----:B01----:R-:W-:Y:S01]  /*1f90*/  IMAD.SHL.U32 R9, R0, 0x1000, RZ ;  /* 0x0000100000097824 */ /* 0x003fe200078e00ff */
[----:B------:R-:W-:Y:S04]  /*1fa0*/  BSSY B0, `(.L_x_32) ;  /* 0x0000007000007945 */ /* 0x000fe80003800000 */
[----:B------:R-:W-:-:S04]  /*1fb0*/  LOP3.LUT R5, R9, R4, RZ, 0xfc, !PT ;  /* 0x0000000409057212 */ /* 0x000fc800078efcff */
[----:B------:R-:W-:-:S05]  /*1fc0*/  LEA R5, R5, UR9, 0x2 ;  /* 0x0000000905057c11 */ /* 0x000fca000f8e10ff */
[----:B------:R-:W-:Y:S01]  /*1fd0*/  IMAD.IADD R13, R12, 0x1, R5 ;  /* 0x000000010c0d7824 */ /* 0x000fe200078e0205 */
[----:B------:R-:W-:Y:S06]  /*1fe0*/  @P1 BRA `(.L_x_33) ;  /* 0x0000000000081947 */ /* 0x000fec0003800000 */
[----:B------:R-:W0:Y:S02]  /*1ff0*/  SYNCS.PHASECHK.TRANS64.TRYWAIT P1, [R11+URZ], R20 ;  /* 0x000000140b0075a7 */ /* 0x000e24000802017f */
[----:B0-----:R-:W-:Y:S05]  /*2000*/  @!P1 BRA `(.L_x_34) ;  /* 0x0000005000a09947 */ /* 0x001fea0003800000 */
.L_x_33:
[----:B------:R-:W-:Y:S05]  /*2010*/  BSYNC B0 ;  /* 0x0000000000007941 */ /* 0x000fea0003800000 */
.L_x_32:
[----:B------:R1:W0:Y:S01]  /*2020*/  LDS R68, [R5+0x800] ;  /* 0x0008000005447984 */ /* 0x0002220000000800 */
[----:B------:R-:W-:Y:S05]  /*2030*/  WARPSYNC.ALL ;  /* 0x0000000000007948 */ /* 0x000fea0003800000 */
[----:B------:R1:W0:Y:S04]  /*2040*/  LDS R69, [R5+0xc00] ;  /* 0x000c000005457984 */ /* 0x0002280000000800 */
[----:B------:R1:W0:Y:S04]  /*2050*/  LDS R70, [R13+0x800] ;  /* 0x000800000d467984 */ /* 0x0002280000000800 */
[----:B------:R1:W0:Y:S01]  /*2060*/  LDS R71, [R13+0xc00] ;  /* 0x000c00000d477984 */ /* 0x0002220000000800 */
[----:B------:R-:W-:Y:S01]  /*2070*/  UIADD3 UR6, UR8, 0x6, URZ ;  /* 0x0000000608067890 */ /* 0x000fe2000fffe03f */
[----:B--234-:R-:W-:Y:S01]  /*2080*/  WARPGROUP.ARRIVE ;  /* 0x00000000000079c5 */ /* 0x01cfe20000000000 */
[----:B------:R-:W-:Y:S01]  /*2090*/  UMOV UR11, 0x40000040 ;  /* 0x40000040000b7882 */ /* 0x000fe20000000000 */
[C---:B------:R-:W-:Y:S01]  /*20a0*/  ISETP.GT.AND P1, PT, R3.reuse, 0x2, PT ;  /* 0x000000020300780c */ /* 0x040fe20003f24270 */
[----:B------:R-:W-:-:S03]  /*20b0*/  VIADD R3, R3, 0xffffffff ;  /* 0xffffffff03037836 */ /* 0x000fc60000000000 */
[----:B------:R-:W-:Y:S01]  /*20c0*/  UMOV UR10, UR6 ;  /* 0x00000006000a7c82 */ /* 0x000fe20008000000 */
[----:B------:R-:W-:Y:S01]  /*20d0*/  R2UR UR6, R0 ;  /* 0x00000000000672ca */ /* 0x000fe200000e0000 */
[----:B------:R-:W-:Y:S03]  /*20e0*/  HGMMA.64x64x8.F32.TF32 R24, R72, gdesc[UR8], R24, gsb0 ;  /* 0x04e0000848187df0 */ /* 0x000fe60008002818 */
[----:B------:R-:W-:-:S04]  /*20f0*/  WARPGROUP.DEPBAR.LE gsb0, 0x0 ;  /* 0x00008000000079c5 */ /* 0x000fc80000010000 */
[----:B-1----:R-:W-:Y:S07]  /*2100*/  @P1 BRA `(.L_x_35) ;  /* 0xfffffff800841947 */ /* 0x002fee000383ffff */
.L_x_27:
[----:B0-----:R-:W-:Y:S01]  /*2110*/  IMAD.MOV.U32 R5, RZ, RZ, 0x40000040 ;  /* 0x40000040ff057424 */ /* 0x001fe200078e00ff */
[----:B------:R-:W-:Y:S01]  /*2120*/  LEA R4, R0, UR7, 0x9 ;  /* 0x0000000700047c11 */ /* 0x000fe2000f8e48ff */
[----:B-1234-:R-:W-:Y:S01]  /*2130*/  WARPGROUP.ARRIVE ;  /* 0x00000000000079c5 */ /* 0x01efe20000000000 */
[----:B------:R-:W-:Y:S01]  /*2140*/  IMAD.SHL.U32 R0, R18, 0x8, RZ ;  /* 0x0000000812007824 */ /* 0x000fe200078e00ff */
[----:B------:R-:W-:Y:S02]  /*2150*/  LOP3.LUT R7, R6, R10, R7, 0xfe, !PT ;  /* 0x0000000a06077212 */ /* 0x000fe400078efe07 */
[C---:B------:R-:W-:Y:S01]  /*2160*/  R2UR UR6, R4.reuse ;  /* 0x00000000040672ca */ /* 0x040fe200000e0000 */
[----:B------:R-:W-:Y:S01]  /*2170*/  VIADD R6, R4, 0x2 ;  /* 0x0000000204067836 */ /* 0x000fe20000000000 */
[----:B------:R-:W-:Y:S02]  /*2180*/  R2UR UR7, R5 ;  /* 0x00000000050772ca */ /* 0x000fe400000e0000 */
[----:B------:R-:W-:Y:S01]  /*2190*/  LOP3.LUT R0, R7, 0x18, R0, 0xf8, !PT ;  /* 0x0000001807007812 */ /* 0x000fe200078ef800 */
[----:B------:R-:W-:-:S04]  /*21a0*/  IMAD.MOV.U32 R7, RZ, RZ, 0x40000040 ;  /* 0x40000040ff077424 */ /* 0x000fc800078e00ff */
[----:B------:R-:W-:-:S05]  /*21b0*/  IMAD.IADD R9, R0, 0x1, R9 ;  /* 0x0000000100097824 */ /* 0x000fca00078e0209 */
[----:B------:R-:W-:Y:S01]  /*21c0*/  LEA R9, R9, UR9, 0x2 ;  /* 0x0000000909097c11 */ /* 0x000fe2000f8e10ff */
[----:B------:R-:W-:Y:S01]  /*21d0*/  HGMMA.64x64x8.F32.TF32 R24, R68, gdesc[UR4], R24, gsb0 ;  /* 0x04e0000444187df0 */ /* 0x000fe20008002818 */
[----:B------:R-:W-:Y:S02]  /*21e0*/  R2UR UR6, R6 ;  /* 0x00000000060672ca */ /* 0x000fe400000e0000 */
[----:B------:R-:W-:Y:S01]  /*21f0*/  R2UR UR7, R7 ;  /* 0x00000000070772ca */ /* 0x000fe200000e0000 */
[----:B------:R-:W-:Y:S01]  /*2200*/  IMAD.IADD R12, R12, 0x1, R9 ;  /* 0x000000010c0c7824 */ /* 0x000fe200078e0209 */
[----:B------:R-:W-:Y:S02]  /*2210*/  WARPGROUP.DEPBAR.LE gsb0, 0x0 ;  /* 0x00008000000079c5 */ /* 0x000fe40000010000 */
[----:B------:R-:W-:Y:S04]  /*2220*/  LDS R68, [R9+0x900] ;  /* 0x0009000009447984 */ /* 0x000fe80000000800 */
[----:B------:R-:W-:Y:S04]  /*2230*/  LDS R69, [R9+0xd00] ;  /* 0x000d000009457984 */ /* 0x000fe80000000800 */
[----:B------:R-:W-:Y:S04]  /*2240*/  LDS R70, [R12+0x900] ;  /* 0x000900000c467984 */ /* 0x000fe80000000800 */
[----:B------:R-:W0:Y:S02]  /*2250*/  LDS R71, [R12+0xd00] ;  /* 0x000d00000c477984 */ /* 0x000e240000000800 */
[----:B0-----:R-:W-:-:S06]  /*2260*/  WARPGROUP.ARRIVE ;  /* 0x00000000000079c5 */ /* 0x001fcc0000000000 */
[----:B------:R-:W-:Y:S03]  /*2270*/  HGMMA.64x64x8.F32.TF32 R24, R68, gdesc[UR4], R24, gsb0 ;  /* 0x04e0000444187df0 */ /* 0x000fe60008002818 */
[----:B------:R-:W-:Y:S02]  /*2280*/  WARPGROUP.DEPBAR.LE gsb0, 0x0 ;  /* 0x00008000000079c5 */ /* 0x000fe40000010000 */
[----:B------:R0:W1:Y:S04]  /*2290*/  LDS R68, [R9+0xa00] ;  /* 0x000a000009447984 */ /* 0x0000680000000800 */
[----:B------:R0:W2:Y:S04]  /*22a0*/  LDS R69, [R9+0xe00] ;  /* 0x000e000009457984 */ /* 0x0000a80000000800 */
[----:B------:R0:W3:Y:S04]  /*22b0*/  LDS R70, [R12+0xa00] ;  /* 0x000a00000c467984 */ /* 0x0000e80000000800 */
[----:B------:R0:W4:Y:S01]  /*22c0*/  LDS R71, [R12+0xe00] ;  /* 0x000e00000c477984 */ /* 0x0001220000000800 */
[----:B------:R-:W-:Y:S05]  /*22d0*/  @!P0 BRA `(.L_x_36) ;  /* 0x0000000000048947 */ /* 0x000fea0003800000 */
[----:B------:R-:W-:Y:S01]  /*22e0*/  BPT.TRAP 0x1 ;  /* 0x000000040000795c */ /* 0x000fe20000300000 */
.L_x_36:
[----:B------:R-:W-:Y:S01]  /*22f0*/  ULEA UR4, UR4, UR9, 0x3 ;  /* 0x0000000904047291 */ /* 0x000fe2000f8e183f */
[----:B------:R-:W-:-:S03]  /*2300*/  ISETP.GT.U32.AND P1, PT, R19, 0x1, PT ;  /* 0x000000011300780c */ /* 0x000fc60003f24070 */
[----:B------:R-:W-:-:S04]  /*2310*/  UIADD3 UR4, UR4, 0x48, URZ ;  /* 0x0000004804047890 */ /* 0x000fc8000fffe03f */
[----:B------:R-:W-:-:S09]  /*2320*/  UPRMT UR4, URZ, 0x654, UR4 ;  /* 0x000006543f047896 */ /* 0x000fd20008000004 */
[----:B------:R-:W-:Y:S01]  /*2330*/  SYNCS.ARRIVE.TRANS64.RED.A1T0 RZ, [UR4], RZ ;  /* 0x000000ffffff79a7 */ /* 0x000fe20008100404 */
[----:B------:R-:W-:Y:S05]  /*2340*/  @P1 BRA `(.L_x_37) ;  /* 0x0000000000041947 */ /* 0x000fea0003800000 */
[----:B------:R-:W-:Y:S01]  /*2350*/  BPT.TRAP 0x1 ;  /* 0x000000040000795c */ /* 0x000fe20000300000 */
.L_x_37:
[C---:B------:R-:W-:Y:S01]  /*2360*/  VIADD R6, R4.reuse, 0x4 ;  /* 0x0000000404067836 */ /* 0x040fe20000000000 */
[----:B-1234-:R-:W-:Y:S01]  /*2370*/  WARPGROUP.ARRIVE ;  /* 0x00000000000079c5 */ /* 0x01efe20000000000 */
[----:B------:R-:W-:Y:S02]  /*2380*/  IMAD.MOV.U32 R7, RZ, RZ, 0x40000040 ;  /* 0x40000040ff077424 */ /* 0x000fe400078e00ff */
[----:B------:R-:W-:Y:S01]  /*2390*/  VIADD R4, R4, 0x6 ;  /* 0x0000000604047836 */ /* 0x000fe20000000000 */
[----:B------:R-:W-:Y:S01]  /*23a0*/  R2UR UR6, R6 ;  /* 0x00000000060672ca */ /* 0x000fe200000e0000 */
[----:B------:R-:W-:Y:S01]  /*23b0*/  IMAD.MOV.U32 R5, RZ, RZ, 0x40000040 ;  /* 0x40000040ff057424 */ /* 0x000fe200078e00ff */
[----:B------:R-:W-:-:S13]  /*23c0*/  R2UR UR7, R7 ;  /* 0x00000000070772ca */ /* 0x000fda00000e0000 */
[----:B------:R-:W-:Y:S01]  /*23d0*/  HGMMA.64x64x8.F32.TF32 R24, R68, gdesc[UR4], R24, gsb0 ;  /* 0x04e0000444187df0 */ /* 0x000fe20008002818 */
[----:B------:R-:W-:Y:S02]  /*23e0*/  R2UR UR6, R4 ;  /* 0x00000000040672ca */ /* 0x000fe400000e0000 */
[----:B------:R-:W-:Y:S01]  /*23f0*/  R2UR UR7, R5 ;  /* 0x00000000050772ca */ /* 0x000fe200000e0000 */
        /* <DEDUP_REMOVED lines=8> */
.L_x_23:
[----:B------:R-:W-:Y:S05]  /*2480*/  @!P0 BRA `(.L_x_38) ;  /* 0x0000000000048947 */ /* 0x000fea0003800000 */
[----:B------:R-:W-:Y:S01]  /*2490*/  BPT.TRAP 0x1 ;  /* 0x000000040000795c */ /* 0x000fe20000300000 */
.L_x_38:
[----:B------:R-:W2:Y:S01]  /*24a0*/  S2UR UR7, SR_CgaCtaId ;  /* 0x00000000000779c3 */ /* 0x000ea20000008800 */
[----:B------:R-:W-:Y:S01]  /*24b0*/  UIADD3 UR39, UR40, UR39, URZ ;  /* 0x0000002728277290 */ /* 0x000fe2000fffe03f */
[----:B------:R-:W-:-:S03]  /*24c0*/  ISETP.GT.U32.AND P0, PT, R19, 0x1, PT ;  /* 0x000000011300780c */ /* 0x000fc60003f04070 */
[----:B------:R-:W-:-:S04]  /*24d0*/  UIADD3 UR6, UR39, -0x1, URZ ;  /* 0xffffffff27067890 */ /* 0x000fc8000fffe03f */
[----:B------:R-:W-:-:S04]  /*24e0*/  UIMAD.WIDE.U32 UR4, UR6, 0x38e38e39, URZ ;  /* 0x38e38e39060478a5 */ /* 0x000fc8000f8e003f */
[----:B------:R-:W-:-:S03]  /*24f0*/  USHF.R.U32.HI UR4, URZ, 0x1, UR5 ;  /* 0x000000013f047899 */ /* 0x000fc60008011605 */
[----:B------:R-:W-:Y:S01]  /*2500*/  UMOV UR5, 0x400 ;  /* 0x0000040000057882 */ /* 0x000fe20000000000 */
[----:B------:R-:W-:Y:S02]  /*2510*/  UIMAD UR6, UR4, -0x9, UR6 ;  /* 0xfffffff7040678a4 */ /* 0x000fe4000f8e0206 */
[----:B--2---:R-:W-:-:S04]  /*2520*/  ULEA UR5, UR7, UR5, 0x18 ;  /* 0x0000000507057291 */ /* 0x004fc8000f8ec03f */
[----:B------:R-:W-:-:S04]  /*2530*/  ULEA UR6, UR6, UR5, 0x3 ;  /* 0x0000000506067291 */ /* 0x000fc8000f8e183f */
[----:B------:R-:W-:-:S04]  /*2540*/  UIADD3 UR6, UR6, 0x48, URZ ;  /* 0x0000004806067890 */ /* 0x000fc8000fffe03f */
[----:B------:R-:W-:-:S09]  /*2550*/  UPRMT UR6, URZ, 0x654, UR6 ;  /* 0x000006543f067896 */ /* 0x000fd20008000006 */
[----:B------:R-:W-:Y:S01]  /*2560*/  SYNCS.ARRIVE.TRANS64.RED.A1T0 RZ, [UR6], RZ ;  /* 0x000000ffffff79a7 */ /* 0x000fe20008100406 */
[----:B------:R-:W-:Y:S05]  /*2570*/  @P0 BRA `(.L_x_39) ;  /* 0x0000000000040947 */ /* 0x000fea0003800000 */
[----:B------:R-:W-:Y:S01]  /*2580*/  BPT.TRAP 0x1 ;  /* 0x000000040000795c */ /* 0x000fe20000300000 */
.L_x_39:
[----:B------:R-:W2:Y:S01]  /*2590*/  LDC R6, c[0x0][0x288] ;  /* 0x0000a200ff067b82 */ /* 0x000ea20000000800 */
[----:B0-----:R-:W-:Y:S01]  /*25a0*/  LOP3.LUT R3, R18, 0x60, RZ, 0xc0, !PT ;  /* 0x0000006012037812 */ /* 0x001fe200078ec0ff */
[----:B------:R-:W-:Y:S01]  /*25b0*/  IMAD.SHL.U32 R9, R61, 0x40, RZ ;  /* 0x000000403d097824 */ /* 0x000fe200078e00ff */
[----:B------:R-:W-:Y:S01]  /*25c0*/  LOP3.LUT R8, R8, 0x7, RZ, 0xc0, !PT ;  /* 0x0000000708087812 */ /* 0x000fe200078ec0ff */
[----:B------:R-:W-:Y:S01]  /*25d0*/  IMAD.SHL.U32 R13, R60, 0x80, RZ ;  /* 0x000000803c0d7824 */ /* 0x000fe200078e00ff */
[----:B------:R-:W-:Y:S01]  /*25e0*/  SHF.R.U32.HI R5, RZ, 0x1, R3 ;  /* 0x00000001ff057819 */ /* 0x000fe20000011603 */
[----:B------:R-:W-:Y:S01]  /*25f0*/  UISETP.GT.U32.AND UP0, UPT, UR39, 0x8, UPT ;  /* 0x000000082700788c */ /* 0x000fe2000bf04070 */
[----:B------:R-:W-:Y:S01]  /*2600*/  LOP3.LUT R0, R56, 0x1, RZ, 0xc0, !PT ;  /* 0x0000000138007812 */ /* 0x000fe200078ec0ff */
[----:B------:R-:W-:Y:S01]  /*2610*/  IMAD.SHL.U32 R10, R18, 0x2, RZ ;  /* 0x00000002120a7824 */ /* 0x000fe200078e00ff */
[----:B------:R-:W-:Y:S01]  /*2620*/  IADD3 R7, RZ, -R5, -R8 ;  /* 0x80000005ff077210 */ /* 0x000fe20007ffe808 */
[----:B------:R-:W-:Y:S01]  /*2630*/  ULDC UR7, c[0x0][0x284] ;  /* 0x0000a10000077ab9 */ /* 0x000fe20000000800 */
[----:B------:R-:W-:Y:S01]  /*2640*/  UISETP.LT.U32.AND UP0, UPT, UR40, 0x9, UP0 ;  /* 0x000000092800788c */ /* 0x000fe20008701070 */
[C---:B------:R-:W-:Y:S01]  /*2650*/  IMAD.SHL.U32 R3, R0.reuse, 0x40, RZ ;  /* 0x0000004000037824 */ /* 0x040fe200078e00ff */
[----:B------:R-:W-:Y:S01]  /*2660*/  UISETP.GE.U32.AND UP1, UPT, UR40, 0x9, UPT ;  /* 0x000000092800788c */ /* 0x000fe2000bf26070 */
[----:B------:R-:W-:Y:S01]  /*2670*/  IMAD R4, R0, -0x40, R7 ;  /* 0xffffffc000047824 */ /* 0x000fe200078e0207 */
[----:B------:R-:W-:Y:S01]  /*2680*/  LOP3.LUT R0, R18, 0x3, RZ, 0xc0, !PT ;  /* 0x0000000312007812 */ /* 0x000fe200078ec0ff */
[----:B------:R-:W-:Y:S01]  /*2690*/  UIMAD.WIDE.U32 UR4, UR39, 0x38e38e39, URZ ;  /* 0x38e38e39270478a5 */ /* 0x000fe2000f8e003f */
[----:B------:R-:W-:Y:S01]  /*26a0*/  SHF.R.S32.HI R21, RZ, 0x1f, R59 ;  /* 0x0000001fff157819 */ /* 0x000fe2000001143b */
[----:B------:R-:W-:Y:S01]  /*26b0*/  ULDC.64 UR8, c[0x0][0x5d0] ;  /* 0x0001740000087ab9 */ /* 0x000fe20000000a00 */
[----:B------:R-:W-:Y:S01]  /*26c0*/  LOP3.LUT R10, R9, 0x6, R10, 0xf8, !PT ;  /* 0x00000006090a7812 */ /* 0x000fe200078ef80a */
[----:B------:R-:W-:Y:S01]  /*26d0*/  USEL UR6, URZ, 0x1, !UP0 ;  /* 0x000000013f067887 */ /* 0x000fe2000c000000 */
[----:B------:R-:W-:Y:S01]  /*26e0*/  IMAD.WIDE R60, R60, 0x80, RZ ;  /* 0x000000803c3c7825 */ /* 0x000fe200078e02ff */
[----:B------:R-:W-:Y:S01]  /*26f0*/  LOP3.LUT R3, R3, 0x40, R8, 0xe2, !PT ;  /* 0x0000004003037812 */ /* 0x000fe200078ee208 */
[----:B------:R-:W-:Y:S01]  /*2700*/  USHF.R.U32.HI UR4, URZ, 0x1, UR5 ;  /* 0x000000013f047899 */ /* 0x000fe20008011605 */
[----:B--2---:R-:W-:Y:S01]  /*2710*/  ISETP.GE.AND P0, PT, R9, R6, PT ;  /* 0x000000060900720c */ /* 0x004fe20003f06270 */
[----:B------:R-:W-:Y:S01]  /*2720*/  IMAD R0, R0, -0x2, R6 ;  /* 0xfffffffe00007824 */ /* 0x000fe200078e0206 */
[----:B------:R-:W-:Y:S01]  /*2730*/  SHF.R.S32.HI R11, RZ, 0x1f, R10 ;  /* 0x0000001fff0b7819 */ /* 0x000fe2000001140a */
[----:B------:R-:W-:Y:S01]  /*2740*/  IMAD R6, R21, UR8, RZ ;  /* 0x0000000815067c24 */ /* 0x000fe2000f8e02ff */
[----:B------:R-:W-:Y:S01]  /*2750*/  ISETP.GE.OR P0, PT, R13, UR7, P0 ;  /* 0x000000070d007c0c */ /* 0x000fe20008706670 */
[----:B------:R-:W-:Y:S01]  /*2760*/  ULOP3.LUT UR38, UR38, UR6, URZ, 0x3c, !UPT ;  /* 0x0000000626267292 */ /* 0x000fe2000f8e3c3f */
[----:B------:R-:W-:Y:S01]  /*2770*/  LOP3.LUT R65, R60, R3, R5, 0xfe, !PT ;  /* 0x000000033c417212 */ /* 0x000fe200078efe05 */
[C---:B------:R-:W-:Y:S01]  /*2780*/  IMAD R15, R59.reuse, UR9, R6 ;  /* 0x000000093b0f7c24 */ /* 0x040fe2000f8e0206 */
[----:B------:R-:W-:Y:S01]  /*2790*/  UIMAD UR39, UR4, -0x9, UR39 ;  /* 0xfffffff7042778a4 */ /* 0x000fe2000f8e0227 */
[----:B------:R-:W-:Y:S01]  /*27a0*/  IMAD.WIDE.U32 R6, R59, UR8, R10 ;  /* 0x000000083b067c25 */ /* 0x000fe2000f8e000a */
[----:B------:R-:W-:Y:S01]  /*27b0*/  @UP1 ULOP3.LUT UR38, UR38, 0x1, UR4, 0x78, !UPT ;  /* 0x0000000126261892 */ /* 0x000fe2000f8e7804 */
[----:B------:R-:W-:-:S02]  /*27c0*/  IADD3 R3, -R13, UR7, R4 ;  /* 0x000000070d037c10 */ /* 0x000fc4000fffe104 */
[----:B------:R-:W-:Y:S02]  /*27d0*/  IMAD.IADD R4, R0, 0x1, -R9 ;  /* 0x0000000100047824 */ /* 0x000fe400078e0a09 */
[----:B------:R-:W-:Y:S02]  /*27e0*/  IMAD.IADD R7, R7, 0x1, R15 ;  /* 0x0000000107077824 */ /* 0x000fe400078e020f */
[----:B------:R-:W-:Y:S01]  /*27f0*/  IMAD.MOV.U32 R0, RZ, RZ, -0x1 ;  /* 0xffffffffff007424 */ /* 0x000fe200078e00ff */
[----:B------:R-:W-:Y:S06]  /*2800*/  @P0 BRA `(.L_x_40) ;  /* 0x0000002000980947 */ /* 0x000fec0003800000 */
[----:B------:R-:W0:Y:S01]  /*2810*/  LDC.64 R66, c[0x0][0x5c8] ;  /* 0x00017200ff427b82 */ /* 0x000e220000000a00 */
[----:B-----5:R-:W-:Y:S01]  /*2820*/  FSETP.NEU.AND P0, PT, R58, RZ, PT ;  /* 0x000000ff3a00720b */ /* 0x020fe20003f0d000 */
[----:B------:R-:W-:Y:S01]  /*2830*/  BSSY B0, `(.L_x_40) ;  /* 0x0000223000007945 */ /* 0x000fe20003800000 */
[----:B-1----:R-:W-:-:S04]  /*2840*/  ISETP.GT.AND P1, PT, R4, RZ, PT ;  /* 0x000000ff0400720c */ /* 0x002fc80003f24270 */
[----:B------:R-:W-:Y:S01]  /*2850*/  ISETP.GT.AND P2, PT, R3, RZ, P1 ;  /* 0x000000ff0300720c */ /* 0x000fe20000f44270 */
[-C--:B0-----:R-:W-:Y:S02]  /*2860*/  IMAD R8, R61, R66.reuse, RZ ;  /* 0x000000423d087224 */ /* 0x081fe400078e02ff */
[----:B------:R-:W-:-:S04]  /*2870*/  IMAD.WIDE.U32 R22, R65, R66, R6 ;  /* 0x0000004241167225 */ /* 0x000fc800078e0006 */
[----:B------:R-:W-:-:S04]  /*2880*/  IMAD R5, R65, R67, R8 ;  /* 0x0000004341057224 */ /* 0x000fc800078e0208 */
[----:B------:R-:W-:Y:S01]  /*2890*/  IMAD.IADD R75, R23, 0x1, R5 ;  /* 0x00000001174b7824 */ /* 0x000fe200078e0205 */
[----:B------:R-:W-:Y:S06]  /*28a0*/  @!P0 BRA `(.L_x_41) ;  /* 0x0000001400dc8947 */ /* 0x000fec0003800000 */
[----:B------:R-:W0:Y:S01]  /*28b0*/  LDC.64 R68, c[0x0][0x5b8] ;  /* 0x00016e00ff447b82 */ /* 0x000e220000000a00 */
[----:B------:R-:W-:-:S07]  /*28c0*/  ULDC.64 UR4, c[0x0][0x5c0] ;  /* 0x0001700000047ab9 */ /* 0x000fce0000000a00 */
[----:B------:R-:W1:Y:S08]  /*28d0*/  LDC.64 R70, c[0x0][0x5b0] ;  /* 0x00016c00ff467b82 */ /* 0x000e700000000a00 */
[----:B------:R-:W2:Y:S01]  /*28e0*/  LDC.64 R72, c[0x0][0x5a8] ;  /* 0x00016a00ff487b82 */ /* 0x000ea20000000a00 */
[-C--:B0-----:R-:W-:Y:S02]  /*28f0*/  IMAD R6, R21, R68.reuse, RZ ;  /* 0x0000004415067224 */ /* 0x081fe400078e02ff */
[----:B------:R-:W-:-:S04]  /*2900*/  IMAD.WIDE.U32 R62, R59, R68, R10 ;  /* 0x000000443b3e7225 */ /* 0x000fc800078e000a */
[----:B------:R-:W-:Y:S02]  /*2910*/  IMAD R23, R59, R69, R6 ;  /* 0x000000453b177224 */ /* 0x000fe400078e0206 */
[-C--:B-1----:R-:W-:Y:S02]  /*2920*/  IMAD R60, R61, R70.reuse, RZ ;  /* 0x000000463d3c7224 */ /* 0x082fe400078e02ff */
[----:B------:R-:W-:Y:S02]  /*2930*/  IMAD.IADD R13, R63, 0x1, R23 ;  /* 0x000000013f0d7824 */ /* 0x000fe400078e0217 */
[----:B------:R-:W-:Y:S02]  /*2940*/  IMAD.MOV.U32 R12, RZ, RZ, R62 ;  /* 0x000000ffff0c7224 */ /* 0x000fe400078e003e */
[C---:B------:R-:W-:Y:S02]  /*2950*/  IMAD R61, R65.reuse, R71, R60 ;  /* 0x00000047413d7224 */ /* 0x040fe400078e023c */
[----:B------:R-:W-:-:S04]  /*2960*/  IMAD.WIDE.U32 R6, R65, R70, R12 ;  /* 0x0000004641067225 */ /* 0x000fc800078e000c */
[----:B------:R-:W-:Y:S01]  /*2970*/  IMAD.IADD R5, R7, 0x1, R61 ;  /* 0x0000000107057824 */ /* 0x000fe200078e023d */
[----:B--2---:R-:W-:-:S04]  /*2980*/  LEA R14, P0, R6, R72, 0x2 ;  /* 0x00000048060e7211 */ /* 0x004fc800078010ff */
[----:B------:R-:W-:-:S05]  /*2990*/  LEA.HI.X R15, R6, R73, R5, 0x2, P0 ;  /* 0x00000049060f7211 */ /* 0x000fca00000f1405 */
[----:B------:R0:W2:Y:S01]  /*29a0*/  @P2 LDG.E.LTC128B R5, desc[UR36][R14.64] ;  /* 0x000000240e052981 */ /* 0x0000a2000c1e1920 */
[----:B------:R-:W-:Y:S01]  /*29b0*/  LEA R8, P3, R22, UR4, 0x2 ;  /* 0x0000000416087c11 */ /* 0x000fe2000f8610ff */
[----:B------:R-:W-:Y:S01]  /*29c0*/  IMAD.WIDE.U32 R6, R65, R70, R10 ;  /* 0x0000004641067225 */ /* 0x000fe200078e000a */
[----:B------:R-:W-:Y:S01]  /*29d0*/  ISETP.GT.AND P0, PT, R4, 0x1, PT ;  /* 0x000000010400780c */ /* 0x000fe20003f04270 */
[----:B------:R-:W-:Y:S02]  /*29e0*/  BSSY B1, `(.L_x_42) ;  /* 0x0000012000017945 */ /* 0x000fe40003800000 */
[----:B------:R-:W-:Y:S02]  /*29f0*/  IMAD.IADD R7, R61, 0x1, R7 ;  /* 0x000000013d077824 */ /* 0x000fe400078e0207 */
[----:B------:R-:W-:Y:S01]  /*2a00*/  IMAD.WIDE.U32 R20, R59, R68, R6 ;  /* 0x000000443b147225 */ /* 0x000fe200078e0006 */
[----:B0-----:R-:W-:-:S03]  /*2a10*/  SHF.L.U64.HI R15, R70, 0x3, R71 ;  /* 0x00000003460f7819 */ /* 0x001fc60000010247 */
[----:B------:R-:W-:Y:S01]  /*2a20*/  IMAD.IADD R7, R23, 0x1, R21 ;  /* 0x0000000117077824 */ /* 0x000fe200078e0215 */
[----:B------:R-:W-:Y:S01]  /*2a30*/  LEA R6, P4, R20, R72, 0x2 ;  /* 0x0000004814067211 */ /* 0x000fe200078810ff */
[----:B------:R-:W-:-:S03]  /*2a40*/  IMAD.SHL.U32 R14, R70, 0x8, RZ ;  /* 0x00000008460e7824 */ /* 0x000fc600078e00ff */
[----:B------:R-:W-:Y:S01]  /*2a50*/  LEA.HI.X R7, R20, R73, R7, 0x2, P4 ;  /* 0x0000004914077211 */ /* 0x000fe200020f1407 */
[----:B------:R-:W-:Y:S01]  /*2a60*/  IMAD.WIDE.U32 R20, R65, R70, R14 ;  /* 0x0000004641147225 */ /* 0x000fe200078e000e */
[----:B--2---:R-:W-:-:S05]  /*2a70*/  LOP3.LUT R9, R5, 0xffffe000, RZ, 0xc0, !PT ;  /* 0xffffe00005097812 */ /* 0x004fca00078ec0ff */
[----:B------:R-:W-:-:S04]  /*2a80*/  FMUL R9, R9, R58 ;  /* 0x0000003a09097220 */ /* 0x000fc80000400000 */
[----:B------:R-:W-:Y:S01]  /*2a90*/  FFMA R69, R24, R57, R9 ;  /* 0x0000003918457223 */ /* 0x000fe20000000009 */
[----:B------:R-:W-:Y:S02]  /*2aa0*/  LEA.HI.X R9, R22, UR5, R75, 0x2, P3 ;  /* 0x0000000516097c11 */ /* 0x000fe400098f144b */
[----:B------:R-:W-:Y:S02]  /*2ab0*/  ISETP.GT.AND P3, PT, R3, RZ, P0 ;  /* 0x000000ff0300720c */ /* 0x000fe40000764270 */
[----:B------:R-:W-:-:S05]  /*2ac0*/  F2FP.TF32.F32.PACK_B R69, R69 ;  /* 0x00000045ff45723e */ /* 0x000fca00024050ff */
[----:B------:R0:W-:Y:S06]  /*2ad0*/  @P2 STG.E desc[UR36][R8.64], R69 ;  /* 0x0000004508002986 */ /* 0x0001ec000c101924 */
[----:B------:R-:W-:Y:S05]  /*2ae0*/  @!P3 BRA `(.L_x_43) ;  /* 0x000000000004b947 */ /* 0x000fea0003800000 */
[----:B------:R1:W5:Y:S02]  /*2af0*/  LDG.E.LTC128B R5, desc[UR36][R6.64+0x4] ;  /* 0x0000042406057981 */ /* 0x000364000c1e1920 */
.L_x_43:
[----:B------:R-:W-:Y:S05]  /*2b00*/  BSYNC B1 ;  /* 0x0000000000017941 */ /* 0x000fea0003800000 */
.L_x_42:
[----:B-----5:R-:W-:Y:S01]  /*2b10*/  LOP3.LUT R15, R5, 0xffffe000, RZ, 0xc0, !PT ;  /* 0xffffe000050f7812 */ /* 0x020fe200078ec0ff */
[----:B------:R-:W-:Y:S01]  /*2b20*/  IMAD.IADD R61, R61, 0x1, R21 ;  /* 0x000000013d3d7824 */ /* 0x000fe200078e0215 */
[----:B------:R-:W-:Y:S01]  /*2b30*/  IADD3 R62, P2, R62, R20, RZ ;  /* 0x000000143e3e7210 */ /* 0x000fe20007f5e0ff */
[----:B------:R-:W-:Y:S01]  /*2b40*/  IMAD.MOV.U32 R22, RZ, RZ, R5 ;  /* 0x000000ffff167224 */ /* 0x000fe200078e0005 */
[----:B------:R-:W-:Y:S01]  /*2b50*/  ISETP.GT.AND P1, PT, R3, 0x8, P1 ;  /* 0x000000080300780c */ /* 0x000fe20000f24270 */
[----:B------:R-:W-:Y:S02]  /*2b60*/  FMUL R12, R15, R58 ;  /* 0x0000003a0f0c7220 */ /* 0x000fe40000400000 */
[----:B------:R-:W-:Y:S01]  /*2b70*/  IMAD.X R13, R61, 0x1, R13, P2 ;  /* 0x000000013d0d7824 */ /* 0x000fe200010e060d */
[----:B------:R-:W-:Y:S01]  /*2b80*/  LEA R14, P2, R62, R72, 0x2 ;  /* 0x000000483e0e7211 */ /* 0x000fe200078410ff */
[----:B------:R-:W-:-:S03]  /*2b90*/  FFMA R25, R25, R57, R12 ;  /* 0x0000003919197223 */ /* 0x000fc6000000000c */
[----:B------:R-:W-:Y:S02]  /*2ba0*/  LEA.HI.X R15, R62, R73, R13, 0x2, P2 ;  /* 0x000000493e0f7211 */ /* 0x000fe400010f140d */
[----:B------:R-:W-:-:S05]  /*2bb0*/  F2FP.TF32.F32.PACK_B R25, R25 ;  /* 0x00000019ff19723e */ /* 0x000fca00024050ff */
[----:B------:R2:W-:Y:S04]  /*2bc0*/  @P3 STG.E desc[UR36][R8.64+0x4], R25 ;  /* 0x0000041908003986 */ /* 0x0005e8000c101924 */
[----:B------:R-:W3:Y:S01]  /*2bd0*/  @P1 LDG.E.LTC128B R22, desc[UR36][R14.64] ;  /* 0x000000240e161981 */ /* 0x000ee2000c1e1920 */
[----:B------:R-:W-:Y:S01]  /*2be0*/  IADD3 R20, P2, R10, R20, RZ ;  /* 0x000000140a147210 */ /* 0x000fe20007f5e0ff */
[----:B------:R-:W-:Y:S01]  /*2bf0*/  BSSY B1, `(.L_x_44) ;  /* 0x0000011000017945 */ /* 0x000fe20003800000 */
[----:B------:R-:W-:-:S03]  /*2c00*/  ISETP.GT.AND P0, PT, R3, 0x8, P0 ;  /* 0x000000080300780c */ /* 0x000fc60000704270 */
[----:B------:R-:W-:Y:S01]  /*2c10*/  IMAD.X R21, R11, 0x1, R61, P2 ;  /* 0x000000010b157824 */ /* 0x000fe200010e063d */
[C---:B------:R-:W-:Y:S02]  /*2c20*/  SHF.L.U64.HI R11, R66.reuse, 0x5, R67 ;  /* 0x00000005420b7819 */ /* 0x040fe40000010243 */
[----:B------:R-:W-:Y:S01]  /*2c30*/  LEA R12, P2, R66, R8, 0x5 ;  /* 0x00000008420c7211 */ /* 0x000fe200078428ff */
[----:B------:R-:W-:-:S04]  /*2c40*/  IMAD.WIDE.U32 R20, R59, R68, R20 ;  /* 0x000000443b147225 */ /* 0x000fc800078e0014 */
[----:B------:R-:W-:Y:S01]  /*2c50*/  IMAD.X R13, R11, 0x1, R9, P2 ;  /* 0x000000010b0d7824 */ /* 0x000fe200010e0609 */
[----:B------:R-:W-:Y:S02]  /*2c60*/  LEA R10, P3, R20, R72, 0x2 ;  /* 0x00000048140a7211 */ /* 0x000fe400078610ff */
[----:B---3--:R-:W-:-:S05]  /*2c70*/  LOP3.LUT R5, R22, 0xffffe000, RZ, 0xc0, !PT ;  /* 0xffffe00016057812 */ /* 0x008fca00078ec0ff */
[----:B------:R-:W-:-:S04]  /*2c80*/  FMUL R5, R5, R58 ;  /* 0x0000003a05057220 */ /* 0x000fc80000400000 */
[----:B------:R-:W-:Y:S01]  /*2c90*/  FFMA R59, R26, R57, R5 ;  /* 0x000000391a3b7223 */ /* 0x000fe20000000005 */
[----:B------:R-:W-:-:S04]  /*2ca0*/  IMAD.IADD R5, R23, 0x1, R21 ;  /* 0x0000000117057824 */ /* 0x000fc800078e0215 */
[----:B------:R-:W-:Y:S02]  /*2cb0*/  F2FP.TF32.F32.PACK_B R59, R59 ;  /* 0x0000003bff3b723e */ /* 0x000fe400024050ff */
[----:B------:R-:W-:-:S03]  /*2cc0*/  LEA.HI.X R11, R20, R73, R5, 0x2, P3 ;  /* 0x00000049140b7211 */ /* 0x000fc600018f1405 */
[----:B------:R2:W-:Y:S01]  /*2cd0*/  @P1 STG.E desc[UR36][R12.64], R59 ;  /* 0x0000003b0c001986 */ /* 0x0005e2000c101924 */
[----:B------:R-:W-:Y:S05]  /*2ce0*/  @!P0 BRA `(.L_x_45) ;  /* 0x0000000000048947 */ /* 0x000fea0003800000 */
[----:B------:R3:W5:Y:S02]  /*2cf0*/  LDG.E.LTC128B R22, desc[UR36][R10.64+0x4] ;  /* 0x000004240a167981 */ /* 0x000764000c1e1920 */
.L_x_45:
[----:B------:R-:W-:Y:S05]  /*2d00*/  BSYNC B1 ;  /* 0x0000000000017941 */ /* 0x000fea0003800000 */
.L_x_44:
[----:B-----5:R-:W-:Y:S01]  /*2d10*/  LOP3.LUT R5, R22, 0xffffe000, RZ, 0xc0, !PT ;  /* 0xffffe00016057812 */ /* 0x020fe200078ec0ff */
[----:B------:R-:W-:Y:S01]  /*2d20*/  BSSY B1, `(.L_x_46) ;  /* 0x0000009000017945 */ /* 0x000fe20003800000 */
[----:B------:R-:W-:-:S03]  /*2d30*/  ISETP.GT.AND P1, PT, R4, 0x8, PT ;  /* 0x000000080400780c */ /* 0x000fc60003f24270 */
[----:B------:R-:W-:Y:S01]  /*2d40*/  FMUL R14, R5, R58 ;  /* 0x0000003a050e7220 */ /* 0x000fe20000400000 */
[----:B------:R-:W-:-:S03]  /*2d50*/  ISETP.GT.AND P2, PT, R3, RZ, P1 ;  /* 0x000000ff0300720c */ /* 0x000fc60000f44270 */
[----:B------:R-:W-:-:S05]  /*2d60*/  FFMA R27, R27, R57, R14 ;  /* 0x000000391b1b7223 */ /* 0x000fca000000000e */
[----:B------:R-:W-:-:S05]  /*2d70*/  F2FP.TF32.F32.PACK_B R27, R27 ;  /* 0x0000001bff1b723e */ /* 0x000fca00024050ff */
[----:B------:R4:W-:Y:S01]  /*2d80*/  @P0 STG.E desc[UR36][R12.64+0x4], R27 ;  /* 0x0000041b0c000986 */ /* 0x0009e2000c101924 */
[----:B------:R-:W-:Y:S05]  /*2d90*/  @!P2 BRA `(.L_x_47) ;  /* 0x000000000004a947 */ /* 0x000fea0003800000 */
[----:B------:R0:W5:Y:S02]  /*2da0*/  LDG.E.LTC128B R22, desc[UR36][R6.64+0x20] ;  /* 0x0000202406167981 */ /* 0x000164000c1e1920 */
.L_x_47:
[----:B------:R-:W-:Y:S05]  /*2db0*/  BSYNC B1 ;  /* 0x0000000000017941 */ /* 0x000fea0003800000 */
.L_x_46:
        /* <DEDUP_REMOVED lines=10> */
.L_x_49:
[----:B------:R-:W-:Y:S05]  /*2e60*/  BSYNC B1 ;  /* 0x0000000000017941 */ /* 0x000fea0003800000 */
.L_x_48:
[----:B0----5:R-:W-:Y:S01]  /*2e70*/  LOP3.LUT R5, R22, 0xffffe000, RZ, 0xc0, !PT ;  /* 0xffffe00016057812 */ /* 0x021fe200078ec0ff */
[----:B------:R-:W-:Y:S01]  /*2e80*/  BSSY B1, `(.L_x_50) ;  /* 0x0000008000017945 */ /* 0x000fe20003800000 */
[----:B------:R-:W-:-:S03]  /*2e90*/  ISETP.GT.AND P1, PT, R3, 0x8, P1 ;  /* 0x000000080300780c */ /* 0x000fc60000f24270 */
[----:B------:R-:W-:-:S04]  /*2ea0*/  FMUL R14, R5, R58 ;  /* 0x0000003a050e7220 */ /* 0x000fc80000400000 */
[----:B------:R-:W-:-:S05]  /*2eb0*/  FFMA R29, R29, R57, R14 ;  /* 0x000000391d1d7223 */ /* 0x000fca000000000e */
[----:B------:R-:W-:-:S05]  /*2ec0*/  F2FP.TF32.F32.PACK_B R29, R29 ;  /* 0x0000001dff1d723e */ /* 0x000fca00024050ff */
[----:B------:R0:W-:Y:S01]  /*2ed0*/  @P3 STG.E desc[UR36][R8.64+0x24], R29 ;  /* 0x0000241d08003986 */ /* 0x0001e2000c101924 */
[----:B------:R-:W-:Y:S05]  /*2ee0*/  @!P1 BRA `(.L_x_51) ;  /* 0x0000000000049947 */ /* 0x000fea0003800000 */
[----:B------:R0:W5:Y:S02]  /*2ef0*/  LDG.E.LTC128B R22, desc[UR36][R10.64+0x20] ;  /* 0x000020240a167981 */ /* 0x000164000c1e1920 */
.L_x_51:
[----:B------:R-:W-:Y:S05]  /*2f00*/  BSYNC B1 ;  /* 0x0000000000017941 */ /* 0x000fea0003800000 */
.L_x_50:
[----:B-----5:R-:W-:Y:S01]  /*2f10*/  LOP3.LUT R5, R22, 0xffffe000, RZ, 0xc0, !PT ;  /* 0xffffe00016057812 */ /* 0x020fe200078ec0ff */
        /* <DEDUP_REMOVED lines=8> */
.L_x_53:
[----:B------:R-:W-:Y:S05]  /*2fa0*/  BSYNC B1 ;  /* 0x0000000000017941 */ /* 0x000fea0003800000 */
.L_x_52:
[----:B0----5:R-:W-:Y:S01]  /*2fb0*/  LOP3.LUT R5, R22, 0xffffe000, RZ, 0xc0, !PT ;  /* 0xffffe00016057812 */ /* 0x021fe200078ec0ff */
        /* <DEDUP_REMOVED lines=9> */
.L_x_55:
[----:B------:R-:W-:Y:S05]  /*3050*/  BSYNC B1 ;  /* 0x0000000000017941 */ /* 0x000fea0003800000 */
.L_x_54:
        /* <DEDUP_REMOVED lines=10> */
.L_x_57:
[----:B------:R-:W-:Y:S05]  /*3100*/  BSYNC B1 ;  /* 0x0000000000017941 */ /* 0x000fea0003800000 */
.L_x_56:
        /* <DEDUP_REMOVED lines=9> */
.L_x_59:
[----:B------:R-:W-:Y:S05]  /*31a0*/  BSYNC B1 ;  /* 0x0000000000017941 */ /* 0x000fea0003800000 */
.L_x_58:
        /* <DEDUP_REMOVED lines=9> */
.L_x_61:
[----:B------:R-:W-:Y:S05]  /*3240*/  BSYNC B1 ;  /* 0x0000000000017941 */ /* 0x000fea0003800000 */
.L_x_60:
        /* <DEDUP_REMOVED lines=10> */
.L_x_63:
[----:B------:R-:W-:Y:S05]  /*32f0*/  BSYNC B1 ;  /* 0x0000000000017941 */ /* 0x000fea0003800000 */
.L_x_62:
        /* <DEDUP_REMOVED lines=10> */
.L_x_65:
[----:B------:R-:W-:Y:S05]  /*33a0*/  BSYNC B1 ;  /* 0x0000000000017941 */ /* 0x000fea0003800000 */
.L_x_64:
        /* <DEDUP_REMOVED lines=9> */
.L_x_67:
[----:B------:R-:W-:Y:S05]  /*3440*/  BSYNC B1 ;  /* 0x0000000000017941 */ /* 0x000fea0003800000 */
.L_x_66:
        /* <DEDUP_REMOVED lines=9> */
.L_x_69:
[----:B------:R-:W-:Y:S05]  /*34e0*/  BSYNC B1 ;  /* 0x0000000000017941 */ /* 0x000fea0003800000 */
.L_x_68:
        /* <DEDUP_REMOVED lines=10> */
.L_x_71:
[----:B------:R-:W-:Y:S05]  /*3590*/  BSYNC B1 ;  /* 0x0000000000017941 */ /* 0x000fea0003800000 */
.L_x_70:
        /* <DEDUP_REMOVED lines=10> */
.L_x_73:
[----:B------:R-:W-:Y:S05]  /*3640*/  BSYNC B1 ;  /* 0x0000000000017941 */ /* 0x000fea0003800000 */
.L_x_72:
        /* <DEDUP_REMOVED lines=9> */
.L_x_75:
[----:B------:R-:W-:Y:S05]  /*36e0*/  BSYNC B1 ;  /* 0x0000000000017941 */ /* 0x000fea0003800000 */
.L_x_74:
        /* <DEDUP_REMOVED lines=9> */
.L_x_77:
[----:B------:R-:W-:Y:S05]  /*3780*/  BSYNC B1 ;  /* 0x0000000000017941 */ /* 0x000fea0003800000 */
.L_x_76:
        /* <DEDUP_REMOVED lines=10> */
.L_x_79:
[----:B------:R-:W-:Y:S05]  /*3830*/  BSYNC B1 ;  /* 0x0000000000017941 */ /* 0x000fea0003800000 */
.L_x_78:
        /* <DEDUP_REMOVED lines=10> */
.L_x_81:
[----:B------:R-:W-:Y:S05]  /*38e0*/  BSYNC B1 ;  /* 0x0000000000017941 */ /* 0x000fea0003800000 */
.L_x_80:
        /* <DEDUP_REMOVED lines=9> */
.L_x_83:
[----:B------:R-:W-:Y:S05]  /*3980*/  BSYNC B1 ;  /* 0x0000000000017941 */ /* 0x000fea0003800000 */
.L_x_82:
        /* <DEDUP_REMOVED lines=9> */
.L_x_85:
[----:B------:R-:W-:Y:S05]  /*3a20*/  BSYNC B1 ;  /* 0x0000000000017941 */ /* 0x000fea0003800000 */
.L_x_84:
        /* <DEDUP_REMOVED lines=10> */
.L_x_87:
[----:B------:R-:W-:Y:S05]  /*3ad0*/  BSYNC B1 ;  /* 0x0000000000017941 */ /* 0x000fea0003800000 */
.L_x_86:
        /* <DEDUP_REMOVED lines=10> */
.L_x_89:
[----:B------:R-:W-:Y:S05]  /*3b80*/  BSYNC B1 ;  /* 0x0000000000017941 */ /* 0x000fea0003800000 */
.L_x_88:
        /* <DEDUP_REMOVED lines=9> */
.L_x_91:
[----:B------:R-:W-:Y:S05]  /*3c20*/  BSYNC B1 ;  /* 0x0000000000017941 */ /* 0x000fea0003800000 */
.L_x_90:
        /* <DEDUP_REMOVED lines=9> */
.L_x_93:
[----:B------:R-:W-:Y:S05]  /*3cc0*/  BSYNC B1 ;  /* 0x0000000000017941 */ /* 0x000fea0003800000 */
.L_x_92:
        /* <DEDUP_REMOVED lines=10> */
.L_x_95:
[----:B------:R-:W-:Y:S05]  /*3d70*/  BSYNC B1 ;  /* 0x0000000000017941 */ /* 0x000fea0003800000 */
.L_x_94:
[----:B-----5:R-:W-:Y:S01]  /*3d80*/  LOP3.LUT R5, R22, 0xffffe000, RZ, 0xc0, !PT ;  /* 0xffffe00016057812 */ /* 0x020fe200078ec0ff */
[----:B------:R-:W-:Y:S01]  /*3d90*/  BSSY B1, `(.L_x_96) ;  /* 0x000000b000017945 */ /* 0x000fe20003800000 */
[----:B------:R-:W-:Y:S01]  /*3da0*/  ISETP.GT.AND P0, PT, R4, 0x39, PT ;  /* 0x000000390400780c */ /* 0x000fe20003f04270 */
[----:B------:R-:W-:Y:S02]  /*3db0*/  @P2 IMAD.MOV.U32 R4, RZ, RZ, R8 ;  /* 0x000000ffff042224 */ /* 0x000fe400078e0008 */
[----:B------:R-:W-:Y:S01]  /*3dc0*/  FMUL R5, R5, R58 ;  /* 0x0000003a05057220 */ /* 0x000fe20000400000 */
[----:B------:R-:W-:-:S03]  /*3dd0*/  ISETP.GT.AND P3, PT, R3, RZ, P0 ;  /* 0x000000ff0300720c */ /* 0x000fc60000764270 */
[----:B------:R-:W-:Y:S01]  /*3de0*/  FFMA R15, R52, R57, R5 ;  /* 0x00000039340f7223 */ /* 0x000fe20000000005 */
[----:B------:R-:W-:-:S04]  /*3df0*/  @P2 IMAD.MOV.U32 R5, RZ, RZ, R9 ;  /* 0x000000ffff052224 */ /* 0x000fc800078e0009 */
[----:B------:R-:W-:-:S05]  /*3e00*/  F2FP.TF32.F32.PACK_B R15, R15 ;  /* 0x0000000fff0f723e */ /* 0x000fca00024050ff */
[----:B------:R0:W-:Y:S01]  /*3e10*/  @P2 STG.E desc[UR36][R4.64+0xe0], R15 ;  /* 0x0000e00f04002986 */ /* 0x0001e2000c101924 */
[----:B------:R-:W-:Y:S05]  /*3e20*/  @!P3 BRA `(.L_x_97) ;  /* 0x000000000004b947 */ /* 0x000fea0003800000 */
[----:B------:R0:W5:Y:S02]  /*3e30*/  LDG.E.LTC128B R22, desc[UR36][R6.64+0xe4] ;  /* 0x0000e42406167981 */ /* 0x000164000c1e1920 */
.L_x_97:
[----:B------:R-:W-:Y:S05]  /*3e40*/  BSYNC B1 ;  /* 0x0000000000017941 */ /* 0x000fea0003800000 */
.L_x_96:
        /* <DEDUP_REMOVED lines=9> */
.L_x_99:
[----:B------:R-:W-:Y:S05]  /*3ee0*/  BSYNC B1 ;  /* 0x0000000000017941 */ /* 0x000fea0003800000 */
.L_x_98:
[----:B-----5:R-:W-:Y:S01]  /*3ef0*/  LOP3.LUT R5, R22, 0xffffe000, RZ, 0xc0, !PT ;  /* 0xffffe00016057812 */ /* 0x020fe200078ec0ff */
[----:B------:R-:W-:Y:S01]  /*3f00*/  @P1 IMAD.MOV.U32 R4, RZ, RZ, R12 ;  /* 0x000000ffff041224 */ /* 0x000fe200078e000c */
[----:B------:R-:W-:Y:S01]  /*3f10*/  ISETP.GT.AND P0, PT, R3, 0x8, P0 ;  /* 0x000000080300780c */ /* 0x000fe20000704270 */
[----:B------:R-:W-:Y:S02]  /*3f20*/  BSSY B1, `(.L_x_100) ;  /* 0x0000008000017945 */ /* 0x000fe40003800000 */
[----:B------:R-:W-:-:S04]  /*3f30*/  FMUL R5, R5, R58 ;  /* 0x0000003a05057220 */ /* 0x000fc80000400000 */
[----:B-1----:R-:W-:Y:S01]  /*3f40*/  FFMA R7, R54, R57, R5 ;  /* 0x0000003936077223 */ /* 0x002fe20000000005 */
[----:B------:R-:W-:-:S04]  /*3f50*/  @P1 IMAD.MOV.U32 R5, RZ, RZ, R13 ;  /* 0x000000ffff051224 */ /* 0x000fc800078e000d */
[----:B------:R-:W-:-:S05]  /*3f60*/  F2FP.TF32.F32.PACK_B R7, R7 ;  /* 0x00000007ff07723e */ /* 0x000fca00024050ff */
[----:B------:R1:W-:Y:S01]  /*3f70*/  @P1 STG.E desc[UR36][R4.64+0xe0], R7 ;  /* 0x0000e00704001986 */ /* 0x0003e2000c101924 */
[----:B------:R-:W-:Y:S05]  /*3f80*/  @!P0 BRA `(.L_x_101) ;  /* 0x0000000000048947 */ /* 0x000fea0003800000 */
[----:B------:R0:W5:Y:S02]  /*3f90*/  LDG.E.LTC128B R22, desc[UR36][R10.64+0xe4] ;  /* 0x0000e4240a167981 */ /* 0x000164000c1e1920 */
.L_x_101:
[----:B------:R-:W-:Y:S05]  /*3fa0*/  BSYNC B1 ;  /* 0x0000000000017941 */ /* 0x000fea0003800000 */
.L_x_100:
[----:B------:R-:W-:Y:S05]  /*3fb0*/  @!P0 BRA `(.L_x_102) ;  /* 0x0000000800a88947 */ /* 0x000fea0003800000 */
[----:B-----5:R-:W-:-:S05]  /*3fc0*/  LOP3.LUT R3, R22, 0xffffe000, RZ, 0xc0, !PT ;  /* 0xffffe00016037812 */ /* 0x020fca00078ec0ff */
[----:B-1----:R-:W-:-:S04]  /*3fd0*/  FMUL R4, R3, R58 ;  /* 0x0000003a03047220 */ /* 0x002fc80000400000 */
[----:B------:R-:W-:-:S05]  /*3fe0*/  FFMA R55, R55, R57, R4 ;  /* 0x0000003937377223 */ /* 0x000fca0000000004 */
[----:B------:R-:W-:-:S05]  /*3ff0*/  F2FP.TF32.F32.PACK_B R55, R55 ;  /* 0x00000037ff37723e */ /* 0x000fca00024050ff */
[----:B------:R1:W-:Y:S01]  /*4000*/  STG.E desc[UR36][R12.64+0xe4], R55 ;  /* 0x0000e4370c007986 */ /* 0x0003e2000c101924 */
[----:B------:R-:W-:Y:S05]  /*4010*/  BRA `(.L_x_102) ;  /* 0x0000000800907947 */ /* 0x000fea0003800000 */
.L_x_41:
[----:B------:R-:W-:Y:S01]  /*4020*/  ISETP.GT.AND P3, PT, R4, 0x1, PT ;  /* 0x000000010400780c */ /* 0x000fe20003f64270 */
[----:B------:R-:W-:Y:S01]  /*4030*/  ULDC.64 UR4, c[0x0][0x5c0] ;  /* 0x0001700000047ab9 */ /* 0x000fe20000000a00 */
[-C--:B------:R-:W-:Y:S01]  /*4040*/  FMUL R5, R24, R57.reuse ;  /* 0x0000003918057220 */ /* 0x080fe20000400000 */
[----:B------:R-:W-:Y:S01]  /*4050*/  LEA R6, P4, R22, UR4, 0x2 ;  /* 0x0000000416067c11 */ /* 0x000fe2000f8810ff */
[-C--:B------:R-:W-:Y:S01]  /*4060*/  FMUL R25, R25, R57.reuse ;  /* 0x0000003919197220 */ /* 0x080fe20000400000 */
[----:B------:R-:W-:Y:S01]  /*4070*/  ISETP.GT.AND P0, PT, R3, RZ, P3 ;  /* 0x000000ff0300720c */ /* 0x000fe20001f04270 */
[-C--:B------:R-:W-:Y:S01]  /*4080*/  FMUL R11, R26, R57.reuse ;  /* 0x000000391a0b7220 */ /* 0x080fe20000400000 */
[----:B------:R-:W-:Y:S01]  /*4090*/  LEA.HI.X R7, R22, UR5, R75, 0x2, P4 ;  /* 0x0000000516077c11 */ /* 0x000fe2000a0f144b */
[----:B------:R-:W-:Y:S01]  /*40a0*/  FMUL R27, R27, R57 ;  /* 0x000000391b1b7220 */ /* 0x000fe20000400000 */
[----:B------:R-:W-:Y:S01]  /*40b0*/  F2FP.TF32.F32.PACK_B R5, R5 ;  /* 0x00000005ff05723e */ /* 0x000fe200024050ff */
[----:B------:R-:W-:Y:S01]  /*40c0*/  FMUL R29, R29, R57 ;  /* 0x000000391d1d7220 */ /* 0x000fe20000400000 */
[----:B------:R-:W-:Y:S01]  /*40d0*/  F2FP.TF32.F32.PACK_B R25, R25 ;  /* 0x00000019ff19723e */ /* 0x000fe200024050ff */
[-C--:B------:R-:W-:Y:S01]  /*40e0*/  FMUL R31, R31, R57.reuse ;  /* 0x000000391f1f7220 */ /* 0x080fe20000400000 */
[C---:B------:R-:W-:Y:S01]  /*40f0*/  SHF.L.U64.HI R67, R66.reuse, 0x5, R67 ;  /* 0x0000000542437819 */ /* 0x040fe20000010243 */
[----:B------:R0:W-:Y:S01]  /*4100*/  @P2 STG.E desc[UR36][R6.64], R5 ;  /* 0x0000000506002986 */ /* 0x0001e2000c101924 */
[----:B------:R-:W-:Y:S01]  /*4110*/  LEA R8, P4, R66, R6, 0x5 ;  /* 0x0000000642087211 */ /* 0x000fe200078828ff */
[-C--:B------:R-:W-:Y:S01]  /*4120*/  FMUL R13, R32, R57.reuse ;  /* 0x00000039200d7220 */ /* 0x080fe20000400000 */
[----:B------:R-:W-:Y:S01]  /*4130*/  ISETP.GT.AND P1, PT, R3, 0x8, P1 ;  /* 0x000000080300780c */ /* 0x000fe20000f24270 */
[----:B------:R-:W-:Y:S01]  /*4140*/  @P0 STG.E desc[UR36][R6.64+0x4], R25 ;  /* 0x0000041906000986 */ /* 0x000fe2000c101924 */
[C---:B------:R-:W-:Y:S01]  /*4150*/  ISETP.GT.AND P2, PT, R4.reuse, 0x8, PT ;  /* 0x000000080400780c */ /* 0x040fe20003f44270 */
[----:B------:R-:W-:Y:S01]  /*4160*/  IMAD.X R9, R67, 0x1, R7, P4 ;  /* 0x0000000143097824 */ /* 0x000fe200020e0607 */
[----:B------:R-:W-:Y:S01]  /*4170*/  ISETP.GT.AND P3, PT, R3, 0x8, P3 ;  /* 0x000000080300780c */ /* 0x000fe20001f64270 */
[-C--:B------:R-:W-:Y:S01]  /*4180*/  FMUL R33, R33, R57.reuse ;  /* 0x0000003921217220 */ /* 0x080fe20000400000 */
[----:B------:R-:W-:Y:S01]  /*4190*/  ISETP.GT.AND P0, PT, R4, 0x9, PT ;  /* 0x000000090400780c */ /* 0x000fe20003f04270 */
[-C--:B------:R-:W-:Y:S01]  /*41a0*/  FMUL R35, R35, R57.reuse ;  /* 0x0000003923237220 */ /* 0x080fe20000400000 */
[C---:B------:R-:W-:Y:S01]  /*41b0*/  ISETP.GT.AND P5, PT, R3.reuse, RZ, P2 ;  /* 0x000000ff0300720c */ /* 0x040fe200017a4270 */
[-C--:B0-----:R-:W-:Y:S01]  /*41c0*/  FMUL R5, R28, R57.reuse ;  /* 0x000000391c057220 */ /* 0x081fe20000400000 */
[----:B------:R-:W-:Y:S01]  /*41d0*/  ISETP.GT.AND P4, PT, R3, RZ, P0 ;  /* 0x000000ff0300720c */ /* 0x000fe20000784270 */
[----:B------:R-:W-:Y:S01]  /*41e0*/  FMUL R37, R37, R57 ;  /* 0x0000003925257220 */ /* 0x000fe20000400000 */
[----:B------:R-:W-:Y:S01]  /*41f0*/  F2FP.TF32.F32.PACK_B R11, R11 ;  /* 0x0000000bff0b723e */ /* 0x000fe200024050ff */
[----:B------:R-:W-:Y:S01]  /*4200*/  FMUL R39, R39, R57 ;  /* 0x0000003927277220 */ /* 0x000fe20000400000 */
[----:B------:R-:W-:Y:S01]  /*4210*/  F2FP.TF32.F32.PACK_B R27, R27 ;  /* 0x0000001bff1b723e */ /* 0x000fe200024050ff */
[----:B------:R-:W-:Y:S01]  /*4220*/  FMUL R41, R41, R57 ;  /* 0x0000003929297220 */ /* 0x000fe20000400000 */
[----:B------:R-:W-:Y:S01]  /*4230*/  F2FP.TF32.F32.PACK_B R5, R5 ;  /* 0x00000005ff05723e */ /* 0x000fe200024050ff */
[----:B------:R0:W-:Y:S01]  /*4240*/  @P1 STG.E desc[UR36][R8.64], R11 ;  /* 0x0000000b08001986 */ /* 0x0001e2000c101924 */
[----:B------:R-:W-:Y:S01]  /*4250*/  F2FP.TF32.F32.PACK_B R29, R29 ;  /* 0x0000001dff1d723e */ /* 0x000fe200024050ff */
[-C--:B------:R-:W-:Y:S01]  /*4260*/  FMUL R43, R43, R57.reuse ;  /* 0x000000392b2b7220 */ /* 0x080fe20000400000 */
[C---:B------:R-:W-:Y:S01]  /*4270*/  ISETP.GT.AND P1, PT, R4.reuse, 0x10, PT ;  /* 0x000000100400780c */ /* 0x040fe20003f24270 */
[----:B------:R-:W-:Y:S01]  /*4280*/  @P3 STG.E desc[UR36][R8.64+0x4], R27 ;  /* 0x0000041b08003986 */ /* 0x000fe2000c101924 */
[----:B------:R-:W-:Y:S01]  /*4290*/  ISETP.GT.AND P3, PT, R4, 0x11, PT ;  /* 0x000000110400780c */ /* 0x000fe20003f64270 */
[-C--:B------:R-:W-:Y:S01]  /*42a0*/  FMUL R45, R45, R57.reuse ;  /* 0x000000392d2d7220 */ /* 0x080fe20000400000 */
[C---:B------:R-:W-:Y:S01]  /*42b0*/  ISETP.GT.AND P2, PT, R3.reuse, 0x8, P2 ;  /* 0x000000080300780c */ /* 0x040fe20001744270 */
[----:B------:R1:W-:Y:S01]  /*42c0*/  @P5 STG.E desc[UR36][R6.64+0x20], R5 ;  /* 0x0000200506005986 */ /* 0x0003e2000c101924 */
[----:B------:R-:W-:Y:S01]  /*42d0*/  ISETP.GT.AND P0, PT, R3, 0x8, P0 ;  /* 0x000000080300780c */ /* 0x000fe20000704270 */
[-C--:B------:R-:W-:Y:S01]  /*42e0*/  FMUL R47, R47, R57.reuse ;  /* 0x000000392f2f7220 */ /* 0x080fe20000400000 */
[C---:B------:R-:W-:Y:S01]  /*42f0*/  ISETP.GT.AND P5, PT, R3.reuse, RZ, P1 ;  /* 0x000000ff0300720c */ /* 0x040fe20000fa4270 */
[----:B------:R-:W-:Y:S01]  /*4300*/  @P4 STG.E desc[UR36][R6.64+0x24], R29 ;  /* 0x0000241d06004986 */ /* 0x000fe2000c101924 */
        /* <DEDUP_REMOVED lines=8> */
[----:B-1----:R-:W-:Y:S01]  /*4390*/  FMUL R5, R34, R57 ;  /* 0x0000003922057220 */ /* 0x002fe20000400000 */
[----:B------:R-:W-:Y:S01]  /*43a0*/  F2FP.TF32.F32.PACK_B R33, R33 ;  /* 0x00000021ff21723e */ /* 0x000fe200024050ff */
[----:B------:R0:W-:Y:S01]  /*43b0*/  @P2 STG.E desc[UR36][R8.64+0x20], R11 ;  /* 0x0000200b08002986 */ /* 0x0001e2000c101924 */
[----:B------:R-:W-:Y:S01]  /*43c0*/  ISETP.GT.AND P1, PT, R3, 0x8, P1 ;  /* 0x000000080300780c */ /* 0x000fe20000f24270 */
[-C--:B------:R-:W-:Y:S01]  /*43d0*/  FMUL R21, R52, R57.reuse ;  /* 0x0000003934157220 */ /* 0x080fe20000400000 */
[C---:B------:R-:W-:Y:S01]  /*43e0*/  ISETP.GT.AND P2, PT, R4.reuse, 0x19, PT ;  /* 0x000000190400780c */ /* 0x040fe20003f44270 */
[----:B------:R-:W-:Y:S01]  /*43f0*/  @P0 STG.E desc[UR36][R8.64+0x24], R31 ;  /* 0x0000241f08000986 */ /* 0x000fe2000c101924 */
[----:B------:R-:W-:Y:S01]  /*4400*/  ISETP.GT.AND P0, PT, R4, 0x18, PT ;  /* 0x000000180400780c */ /* 0x000fe20003f04270 */
[----:B------:R-:W-:Y:S01]  /*4410*/  FMUL R53, R53, R57 ;  /* 0x0000003935357220 */ /* 0x000fe20000400000 */
[----:B------:R-:W-:Y:S01]  /*4420*/  F2FP.TF32.F32.PACK_B R5, R5 ;  /* 0x00000005ff05723e */ /* 0x000fe200024050ff */
[----:B------:R1:W-:Y:S01]  /*4430*/  @P5 STG.E desc[UR36][R6.64+0x40], R13 ;  /* 0x0000400d06005986 */ /* 0x0003e2000c101924 */
[----:B------:R-:W-:Y:S01]  /*4440*/  ISETP.GT.AND P5, PT, R3, RZ, P0 ;  /* 0x000000ff0300720c */ /* 0x000fe200007a4270 */
[----:B------:R-:W-:Y:S01]  /*4450*/  FMUL R55, R55, R57 ;  /* 0x0000003937377220 */ /* 0x000fe20000400000 */
[----:B------:R-:W-:Y:S01]  /*4460*/  F2FP.TF32.F32.PACK_B R35, R35 ;  /* 0x00000023ff23723e */ /* 0x000fe200024050ff */
[----:B------:R-:W-:Y:S01]  /*4470*/  @P4 STG.E desc[UR36][R6.64+0x44], R33 ;  /* 0x0000442106004986 */ /* 0x000fe2000c101924 */
[C---:B------:R-:W-:Y:S01]  /*4480*/  ISETP.GT.AND P4, PT, R3.reuse, 0x8, P3 ;  /* 0x000000080300780c */ /* 0x040fe20001f84270 */
[----:B0-----:R-:W-:Y:S01]  /*4490*/  FMUL R11, R36, R57 ;  /* 0x00000039240b7220 */ /* 0x001fe20000400000 */
[----:B------:R-:W-:Y:S01]  /*44a0*/  ISETP.GT.AND P3, PT, R3, RZ, P2 ;  /* 0x000000ff0300720c */ /* 0x000fe20001764270 */
[----:B------:R0:W-:Y:S01]  /*44b0*/  @P1 STG.E desc[UR36][R8.64+0x40], R5 ;  /* 0x0000400508001986 */ /* 0x0001e2000c101924 */
[----:B------:R-:W-:-:S02]  /*44c0*/  F2FP.TF32.F32.PACK_B R37, R37 ;  /* 0x00000025ff25723e */ /* 0x000fc400024050ff */
[----:B------:R-:W-:Y:S01]  /*44d0*/  F2FP.TF32.F32.PACK_B R11, R11 ;  /* 0x0000000bff0b723e */ /* 0x000fe200024050ff */
[----:B-1----:R-:W-:Y:S01]  /*44e0*/  FMUL R13, R40, R57 ;  /* 0x00000039280d7220 */ /* 0x002fe20000400000 */
[----:B------:R-:W-:Y:S02]  /*44f0*/  ISETP.GT.AND P1, PT, R4, 0x20, PT ;  /* 0x000000200400780c */ /* 0x000fe40003f24270 */
[C---:B------:R-:W-:Y:S02]  /*4500*/  ISETP.GT.AND P0, PT, R3.reuse, 0x8, P0 ;  /* 0x000000080300780c */ /* 0x040fe40000704270 */
[----:B------:R-:W-:Y:S01]  /*4510*/  F2FP.TF32.F32.PACK_B R39, R39 ;  /* 0x00000027ff27723e */ /* 0x000fe200024050ff */
[----:B------:R-:W-:Y:S01]  /*4520*/  @P4 STG.E desc[UR36][R8.64+0x44], R35 ;  /* 0x0000442308004986 */ /* 0x000fe2000c101924 */
[C---:B------:R-:W-:Y:S01]  /*4530*/  ISETP.GT.AND P4, PT, R3.reuse, 0x8, P2 ;  /* 0x000000080300780c */ /* 0x040fe20001784270 */
[----:B0-----:R-:W-:Y:S01]  /*4540*/  FMUL R5, R38, R57 ;  /* 0x0000003926057220 */ /* 0x001fe20000400000 */
[----:B------:R-:W-:Y:S01]  /*4550*/  ISETP.GT.AND P2, PT, R4, 0x21, PT ;  /* 0x000000210400780c */ /* 0x000fe20003f44270 */
[----:B------:R0:W-:Y:S01]  /*4560*/  @P5 STG.E desc[UR36][R6.64+0x60], R11 ;  /* 0x0000600b06005986 */ /* 0x0001e2000c101924 */
[----:B------:R-:W-:-:S02]  /*4570*/  ISETP.GT.AND P5, PT, R3, RZ, P1 ;  /* 0x000000ff0300720c */ /* 0x000fc40000fa4270 */
[----:B------:R-:W-:Y:S01]  /*4580*/  F2FP.TF32.F32.PACK_B R5, R5 ;  /* 0x00000005ff05723e */ /* 0x000fe200024050ff */
[----:B------:R-:W-:Y:S01]  /*4590*/  @P3 STG.E desc[UR36][R6.64+0x64], R37 ;  /* 0x0000642506003986 */ /* 0x000fe2000c101924 */
[C---:B------:R-:W-:Y:S02]  /*45a0*/  ISETP.GT.AND P3, PT, R3.reuse, RZ, P2 ;  /* 0x000000ff0300720c */ /* 0x040fe40001764270 */
[----:B------:R-:W-:Y:S01]  /*45b0*/  F2FP.TF32.F32.PACK_B R13, R13 ;  /* 0x0000000dff0d723e */ /* 0x000fe200024050ff */
[----:B------:R1:W-:Y:S01]  /*45c0*/  @P0 STG.E desc[UR36][R8.64+0x60], R5 ;  /* 0x0000600508000986 */ /* 0x0003e2000c101924 */
[----:B------:R-:W-:Y:S02]  /*45d0*/  F2FP.TF32.F32.PACK_B R41, R41 ;  /* 0x00000029ff29723e */ /* 0x000fe400024050ff */
[----:B------:R-:W-:Y:S01]  /*45e0*/  ISETP.GT.AND P1, PT, R3, 0x8, P1 ;  /* 0x000000080300780c */ /* 0x000fe20000f24270 */
[----:B------:R-:W-:Y:S01]  /*45f0*/  @P4 STG.E desc[UR36][R8.64+0x64], R39 ;  /* 0x0000642708004986 */ /* 0x000fe2000c101924 */
[----:B------:R-:W-:Y:S01]  /*4600*/  ISETP.GT.AND P4, PT, R4, 0x28, PT ;  /* 0x000000280400780c */ /* 0x000fe20003f84270 */
[----:B0-----:R-:W-:Y:S01]  /*4610*/  FMUL R11, R44, R57 ;  /* 0x000000392c0b7220 */ /* 0x001fe20000400000 */
[----:B------:R-:W-:Y:S01]  /*4620*/  F2FP.TF32.F32.PACK_B R43, R43 ;  /* 0x0000002bff2b723e */ /* 0x000fe200024050ff */
[----:B------:R0:W-:Y:S01]  /*4630*/  @P5 STG.E desc[UR36][R6.64+0x80], R13 ;  /* 0x0000800d06005986 */ /* 0x0001e2000c101924 */
[----:B------:R-:W-:-:S02]  /*4640*/  ISETP.GT.AND P5, PT, R4, 0x29, PT ;  /* 0x000000290400780c */ /* 0x000fc40003fa4270 */
[----:B------:R-:W-:Y:S01]  /*4650*/  F2FP.TF32.F32.PACK_B R11, R11 ;  /* 0x0000000bff0b723e */ /* 0x000fe200024050ff */
[----:B------:R-:W-:Y:S01]  /*4660*/  @P3 STG.E desc[UR36][R6.64+0x84], R41 ;  /* 0x0000842906003986 */ /* 0x000fe2000c101924 */
[C---:B------:R-:W-:Y:S01]  /*4670*/  ISETP.GT.AND P3, PT, R3.reuse, 0x8, P2 ;  /* 0x000000080300780c */ /* 0x040fe20001764270 */
[-C--:B-1----:R-:W-:Y:S01]  /*4680*/  FMUL R5, R42, R57.reuse ;  /* 0x000000392a057220 */ /* 0x082fe20000400000 */
[C---:B------:R-:W-:Y:S02]  /*4690*/  ISETP.GT.AND P2, PT, R3.reuse, RZ, P4 ;  /* 0x000000ff0300720c */ /* 0x040fe40002744270 */
[C---:B------:R-:W-:Y:S02]  /*46a0*/  ISETP.GT.AND P0, PT, R3.reuse, RZ, P5 ;  /* 0x000000ff0300720c */ /* 0x040fe40002f04270 */
[----:B------:R-:W-:Y:S01]  /*46b0*/  ISETP.GT.AND P4, PT, R3, 0x8, P4 ;  /* 0x000000080300780c */ /* 0x000fe20002784270 */
[----:B0-----:R-:W-:Y:S01]  /*46c0*/  FMUL R13, R46, R57 ;  /* 0x000000392e0d7220 */ /* 0x001fe20000400000 */
[----:B------:R-:W-:-:S02]  /*46d0*/  F2FP.TF32.F32.PACK_B R5, R5 ;  /* 0x00000005ff05723e */ /* 0x000fc400024050ff */
[----:B------:R-:W-:Y:S02]  /*46e0*/  F2FP.TF32.F32.PACK_B R45, R45 ;  /* 0x0000002dff2d723e */ /* 0x000fe400024050ff */
[----:B------:R-:W-:Y:S01]  /*46f0*/  ISETP.GT.AND P5, PT, R3, 0x8, P5 ;  /* 0x000000080300780c */ /* 0x000fe20002fa4270 */
[----:B------:R0:W-:Y:S01]  /*4700*/  @P1 STG.E desc[UR36][R8.64+0x80], R5 ;  /* 0x0000800508001986 */ /* 0x0001e2000c101924 */
[C---:B------:R-:W-:Y:S02]  /*4710*/  ISETP.GT.AND P1, PT, R4.reuse, 0x38, PT ;  /* 0x000000380400780c */ /* 0x040fe40003f24270 */
[----:B------:R-:W-:Y:S01]  /*4720*/  F2FP.TF32.F32.PACK_B R13, R13 ;  /* 0x0000000dff0d723e */ /* 0x000fe200024050ff */
[----:B------:R-:W-:Y:S01]  /*4730*/  @P3 STG.E desc[UR36][R8.64+0x84], R43 ;  /* 0x0000842b08003986 */ /* 0x000fe2000c101924 */
[C---:B------:R-:W-:Y:S02]  /*4740*/  ISETP.GT.AND P3, PT, R4.reuse, 0x30, PT ;  /* 0x000000300400780c */ /* 0x040fe40003f64270 */
[----:B------:R-:W-:Y:S01]  /*4750*/  F2FP.TF32.F32.PACK_B R47, R47 ;  /* 0x0000002fff2f723e */ /* 0x000fe200024050ff */
[----:B------:R1:W-:Y:S01]  /*4760*/  @P2 STG.E desc[UR36][R6.64+0xa0], R11 ;  /* 0x0000a00b06002986 */ /* 0x0003e2000c101924 */
[----:B------:R-:W-:-:S02]  /*4770*/  ISETP.GT.AND P2, PT, R4, 0x31, PT ;  /* 0x000000310400780c */ /* 0x000fc40003f44270 */
[----:B------:R-:W-:Y:S01]  /*4780*/  F2FP.TF32.F32.PACK_B R49, R49 ;  /* 0x00000031ff31723e */ /* 0x000fe200024050ff */
[----:B------:R-:W-:Y:S01]  /*4790*/  @P0 STG.E desc[UR36][R6.64+0xa4], R45 ;  /* 0x0000a42d06000986 */ /* 0x000fe2000c101924 */
[----:B------:R-:W-:Y:S01]  /*47a0*/  ISETP.GT.AND P0, PT, R4, 0x39, PT ;  /* 0x000000390400780c */ /* 0x000fe20003f04270 */
[----:B------:R-:W-:Y:S01]  /*47b0*/  @P4 IMAD.MOV.U32 R4, RZ, RZ, R8 ;  /* 0x000000ffff044224 */ /* 0x000fe200078e0008 */
[----:B------:R-:W-:Y:S01]  /*47c0*/  F2FP.TF32.F32.PACK_B R15, R15 ;  /* 0x0000000fff0f723e */ /* 0x000fe200024050ff */
[----:B0-----:R-:W-:Y:S01]  /*47d0*/  @P4 IMAD.MOV.U32 R5, RZ, RZ, R9 ;  /* 0x000000ffff054224 */ /* 0x001fe200078e0009 */
[----:B------:R-:W-:Y:S02]  /*47e0*/  F2FP.TF32.F32.PACK_B R51, R51 ;  /* 0x00000033ff33723e */ /* 0x000fe400024050ff */
[----:B------:R-:W-:Y:S01]  /*47f0*/  F2FP.TF32.F32.PACK_B R21, R21 ;  /* 0x00000015ff15723e */ /* 0x000fe200024050ff */
[----:B-1----:R-:W-:Y:S01]  /*4800*/  FMUL R11, R48, R57 ;  /* 0x00000039300b7220 */ /* 0x002fe20000400000 */
[----:B------:R0:W-:Y:S01]  /*4810*/  @P4 STG.E desc[UR36][R4.64+0xa0], R13 ;  /* 0x0000a00d04004986 */ /* 0x0001e2000c101924 */
[----:B------:R-:W-:-:S02]  /*4820*/  ISETP.GT.AND P4, PT, R3, RZ, P3 ;  /* 0x000000ff0300720c */ /* 0x000fc40001f84270 */
[----:B------:R-:W-:Y:S02]  /*4830*/  ISETP.GT.AND P3, PT, R3, 0x8, P3 ;  /* 0x000000080300780c */ /* 0x000fe40001f64270 */
[----:B------:R-:W-:Y:S02]  /*4840*/  F2FP.TF32.F32.PACK_B R11, R11 ;  /* 0x0000000bff0b723e */ /* 0x000fe400024050ff */
[----:B------:R-:W-:Y:S02]  /*4850*/  F2FP.TF32.F32.PACK_B R53, R53 ;  /* 0x00000035ff35723e */ /* 0x000fe400024050ff */
[----:B------:R-:W-:Y:S01]  /*4860*/  F2FP.TF32.F32.PACK_B R55, R55 ;  /* 0x00000037ff37723e */ /* 0x000fe200024050ff */
[----:B0-----:R-:W-:Y:S02]  /*4870*/  @P5 IMAD.MOV.U32 R4, RZ, RZ, R8 ;  /* 0x000000ffff045224 */ /* 0x001fe400078e0008 */
[----:B------:R-:W-:Y:S01]  /*4880*/  FMUL R13, R54, R57 ;  /* 0x00000039360d7220 */ /* 0x000fe20000400000 */
[----:B------:R-:W-:-:S04]  /*4890*/  @P5 IMAD.MOV.U32 R5, RZ, RZ, R9 ;  /* 0x000000ffff055224 */ /* 0x000fc800078e0009 */
[----:B------:R-:W-:Y:S01]  /*48a0*/  F2FP.TF32.F32.PACK_B R13, R13 ;  /* 0x0000000dff0d723e */ /* 0x000fe200024050ff */
[----:B------:R0:W-:Y:S01]  /*48b0*/  @P5 STG.E desc[UR36][R4.64+0xa4], R47 ;  /* 0x0000a42f04005986 */ /* 0x0001e2000c101924 */
[C---:B------:R-:W-:Y:S02]  /*48c0*/  ISETP.GT.AND P5, PT, R3.reuse, RZ, P2 ;  /* 0x000000ff0300720c */ /* 0x040fe400017a4270 */
[----:B------:R-:W-:Y:S01]  /*48d0*/  ISETP.GT.AND P2, PT, R3, 0x8, P2 ;  /* 0x000000080300780c */ /* 0x000fe20001744270 */
[----:B0-----:R-:W-:Y:S02]  /*48e0*/  @P4 IMAD.MOV.U32 R4, RZ, RZ, R6 ;  /* 0x000000ffff044224 */ /* 0x001fe400078e0006 */
[----:B------:R-:W-:-:S05]  /*48f0*/  @P4 IMAD.MOV.U32 R5, RZ, RZ, R7 ;  /* 0x000000ffff054224 */ /* 0x000fca00078e0007 */
        /* <DEDUP_REMOVED lines=10> */
[----:B------:R0:W-:Y:S02]  /*49a0*/  @P3 STG.E desc[UR36][R4.64+0xc0], R15 ;  /* 0x0000c00f04003986 */ /* 0x0001e4000c101924 */
[----:B0-----:R-:W-:Y:S02]  /*49b0*/  @P2 IMAD.MOV.U32 R4, RZ, RZ, R8 ;  /* 0x000000ffff042224 */ /* 0x001fe400078e0008 */
[----:B------:R-:W-:-:S05]  /*49c0*/  @P2 IMAD.MOV.U32 R5, RZ, RZ, R9 ;  /* 0x000000ffff052224 */ /* 0x000fca00078e0009 */
[----:B------:R0:W-:Y:S02]  /*49d0*/  @P2 STG.E desc[UR36][R4.64+0xc4], R51 ;  /* 0x0000c43304002986 */ /* 0x0001e4000c101924 */
[----:B0-----:R-:W-:Y:S02]  /*49e0*/  @P4 IMAD.MOV.U32 R4, RZ, RZ, R6 ;  /* 0x000000ffff044224 */ /* 0x001fe400078e0006 */
[----:B------:R-:W-:-:S05]  /*49f0*/  @P4 IMAD.MOV.U32 R5, RZ, RZ, R7 ;  /* 0x000000ffff054224 */ /* 0x000fca00078e0007 */
[----:B------:R0:W-:Y:S04]  /*4a00*/  @P4 STG.E desc[UR36][R4.64+0xe0], R21 ;  /* 0x0000e01504004986 */ /* 0x0001e8000c101924 */
[----:B------:R1:W-:Y:S01]  /*4a10*/  @P5 STG.E desc[UR36][R6.64+0xe4], R53 ;  /* 0x0000e43506005986 */ /* 0x0003e2000c101924 */
[----:B0-----:R-:W-:Y:S02]  /*4a20*/  @P1 IMAD.MOV.U32 R4, RZ, RZ, R8 ;  /* 0x000000ffff041224 */ /* 0x001fe400078e0008 */
[----:B------:R-:W-:-:S05]  /*4a30*/  @P1 IMAD.MOV.U32 R5, RZ, RZ, R9 ;  /* 0x000000ffff051224 */ /* 0x000fca00078e0009 */
[----:B------:R1:W-:Y:S04]  /*4a40*/  @P1 STG.E desc[UR36][R4.64+0xe0], R13 ;  /* 0x0000e00d04001986 */ /* 0x0003e8000c101924 */
[----:B------:R1:W-:Y:S02]  /*4a50*/  @P0 STG.E desc[UR36][R8.64+0xe4], R55 ;  /* 0x0000e43708000986 */ /* 0x0003e4000c101924 */
.L_x_102:
[----:B------:R-:W-:Y:S05]  /*4a60*/  BSYNC B0 ;  /* 0x0000000000007941 */ /* 0x000fea0003800000 */
.L_x_40:
[----:B------:R-:W-:Y:S01]  /*4a70*/  ULDC UR4, c[0x0][0xc] ;  /* 0x0000030000047ab9 */ /* 0x000fe20000000800 */
[----:B------:R-:W-:Y:S01]  /*4a80*/  ULDC UR5, c[0x0][0x10] ;  /* 0x0000040000057ab9 */ /* 0x000fe20000000800 */
[----:B------:R-:W0:Y:S01]  /*4a90*/  LDC R3, c[0x0][0x14] ;  /* 0x00000500ff037b82 */ /* 0x000e220000000800 */
[----:B------:R-:W-:Y:S01]  /*4aa0*/  UIMAD.WIDE.U32 UR4, UR4, UR5, URZ ;  /* 0x00000005040472a5 */ /* 0x000fe2000f8e003f */
[----:B------:R-:W-:Y:S02]  /*4ab0*/  IMAD.MOV.U32 R61, RZ, RZ, -0x1 ;  /* 0xffffffffff3d7424 */ /* 0x000fe400078e00ff */
[----:B--2---:R-:W-:-:S03]  /*4ac0*/  IMAD.MOV.U32 R59, RZ, RZ, -0x1 ;  /* 0xffffffffff3b7424 */ /* 0x004fc600078e00ff */
[----:B0-----:R-:W-:-:S04]  /*4ad0*/  IMAD.WIDE.U32 R16, R3, UR4, R16 ;  /* 0x0000000403107c25 */ /* 0x001fc8000f8e0010 */
[----:B------:R-:W-:Y:S01]  /*4ae0*/  IMAD R3, R3, UR5, RZ ;  /* 0x0000000503037c24 */ /* 0x000fe2000f8e02ff */
[----:B------:R-:W-:Y:S02]  /*4af0*/  ULDC.64 UR4, c[0x0][0x650] ;  /* 0x0001940000047ab9 */ /* 0x000fe40000000a00 */
[----:B------:R-:W-:Y:S01]  /*4b00*/  ISETP.GE.U32.AND P0, PT, R16, UR4, PT ;  /* 0x0000000410007c0c */ /* 0x000fe2000bf06070 */
[--C-:B------:R-:W-:Y:S01]  /*4b10*/  IMAD.IADD R17, R17, 0x1, R3.reuse ;  /* 0x0000000111117824 */ /* 0x100fe200078e0203 */
[----:B------:R-:W-:-:S04]  /*4b20*/  PRMT R3, RZ, 0x7610, R3 ;  /* 0x00007610ff037816 */ /* 0x000fc80000000003 */
[----:B------:R-:W-:-:S13]  /*4b30*/  ISETP.GE.U32.AND.EX P0, PT, R17, UR5, PT, P0 ;  /* 0x0000000511007c0c */ /* 0x000fda000bf06100 */
[----:B------:R-:W-:Y:S05]  /*4b40*/  @P0 BRA `(.L_x_103) ;  /* 0x0000000400640947 */ /* 0x000fea0003800000 */
[----:B-1--4-:R-:W0:Y:S01]  /*4b50*/  S2R R12, SR_CTAID.X ;  /* 0x00000000000c7919 */ /* 0x012e220000002500 */
[----:B---3--:R-:W1:Y:S01]  /*4b60*/  LDC.64 R10, c[0x0][0x628] ;  /* 0x00018a00ff0a7b82 */ /* 0x008e620000000a00 */
[----:B------:R-:W-:Y:S01]  /*4b70*/  ULDC UR4, c[0x0][0x150] ;  /* 0x0000540000047ab9 */ /* 0x000fe20000000800 */
[----:B------:R-:W-:Y:S01]  /*4b80*/  IMAD.MOV.U32 R8, RZ, RZ, R16 ;  /* 0x000000ffff087224 */ /* 0x000fe200078e0010 */
[----:B-----5:R-:W2:Y:S01]  /*4b90*/  S2R R22, SR_CTAID.Y ;  /* 0x0000000000167919 */ /* 0x020ea20000002600 */
[----:B------:R-:W-:-:S04]  /*4ba0*/  IMAD.MOV.U32 R9, RZ, RZ, R17 ;  /* 0x000000ffff097224 */ /* 0x000fc800078e0011 */
[----:B------:R-:W3:Y:S08]  /*4bb0*/  LDC R21, c[0x0][0x144] ;  /* 0x00005100ff157b82 */ /* 0x000ef00000000800 */
[----:B------:R-:W4:Y:S08]  /*4bc0*/  LDC R0, c[0x0][0x630] ;  /* 0x00018c00ff007b82 */ /* 0x000f300000000800 */
[----:B------:R-:W2:Y:S01]  /*4bd0*/  LDC.64 R14, c[0x0][0x620] ;  /* 0x00018800ff0e7b82 */ /* 0x000ea20000000a00 */
[----:B-1----:R-:W-:-:S04]  /*4be0*/  ISETP.NE.U32.AND P0, PT, R10, RZ, PT ;  /* 0x000000ff0a00720c */ /* 0x002fc80003f05070 */
[----:B------:R-:W-:Y:S02]  /*4bf0*/  ISETP.NE.AND.EX P0, PT, R11, RZ, PT, P0 ;  /* 0x000000ff0b00720c */ /* 0x000fe40003f05300 */
[----:B0-----:R-:W-:-:S05]  /*4c00*/  I2FP.F32.U32 R3, R12 ;  /* 0x0000000c00037245 */ /* 0x001fca0000201000 */
[----:B------:R-:W-:-:S04]  /*4c10*/  FMUL R3, R3, UR4 ;  /* 0x0000000403037c20 */ /* 0x000fc80008400000 */
[----:B------:R0:W1:Y:S02]  /*4c20*/  F2I.U32.TRUNC.NTZ R20, R3 ;  /* 0x0000000300147305 */ /* 0x000064000020f000 */
[----:B---34-:R-:W-:Y:S05]  /*4c30*/  @!P0 BRA `(.L_x_104) ;  /* 0x0000000000288947 */ /* 0x018fea0003800000 */
[----:B0-----:R-:W0:Y:S02]  /*4c40*/  LDC R3, c[0x0][0x634] ;  /* 0x00018d00ff037b82 */ /* 0x001e240000000800 */
        /* <DEDUP_REMOVED lines=9> */
.L_x_104:
[----:B------:R-:W3:Y:S01]  /*4ce0*/  LDC.64 R26, c[0x0][0x640] ;  /* 0x00019000ff1a7b82 */ /* 0x000ee20000000a00 */
[-CC-:B------:R-:W-:Y:S01]  /*4cf0*/  SHF.R.U64 R59, R8, R0.reuse, R9.reuse ;  /* 0x00000000083b7219 */ /* 0x180fe20000001209 */
[----:B-1----:R-:W-:Y:S01]  /*4d00*/  IMAD.MOV R20, RZ, RZ, -R20 ;  /* 0x000000ffff147224 */ /* 0x002fe200078e0a14 */
[----:B------:R-:W-:Y:S01]  /*4d10*/  SHF.R.U32.HI R0, RZ, R0, R9 ;  /* 0x00000000ff007219 */ /* 0x000fe20000011609 */
[----:B------:R-:W-:Y:S01]  /*4d20*/  ULDC UR4, c[0x0][0x154] ;  /* 0x0000550000047ab9 */ /* 0x000fe20000000800 */
[----:B0-----:R-:W-:Y:S01]  /*4d30*/  IADD3 R3, P0, RZ, -R59, RZ ;  /* 0x8000003bff037210 */ /* 0x001fe20007f1e0ff */
[----:B------:R-:W-:Y:S02]  /*4d40*/  IMAD R21, R21, R20, R12 ;  /* 0x0000001415157224 */ /* 0x000fe400078e020c */
[----:B------:R-:W0:Y:S01]  /*4d50*/  LDC R6, c[0x0][0x618] ;  /* 0x00018600ff067b82 */ /* 0x000e220000000800 */
[----:B------:R-:W-:Y:S02]  /*4d60*/  IMAD.MOV.U32 R7, RZ, RZ, 0x1 ;  /* 0x00000001ff077424 */ /* 0x000fe400078e00ff */
[----:B------:R-:W-:-:S04]  /*4d70*/  IMAD.X R5, RZ, RZ, ~R0, P0 ;  /* 0x000000ffff057224 */ /* 0x000fc800000e0e00 */
[-C--:B--2---:R-:W-:Y:S01]  /*4d80*/  IMAD R0, R5, R14.reuse, RZ ;  /* 0x0000000e05007224 */ /* 0x084fe200078e02ff */
[----:B------:R-:W1:Y:S01]  /*4d90*/  LDC R8, c[0x0][0x608] ;  /* 0x00018200ff087b82 */ /* 0x000e620000000800 */
[----:B------:R-:W-:-:S04]  /*4da0*/  IMAD.WIDE.U32 R4, R3, R14, R16 ;  /* 0x0000000e03047225 */ /* 0x000fc800078e0010 */
[----:B------:R-:W-:Y:S01]  /*4db0*/  IMAD R3, R3, R15, R0 ;  /* 0x0000000f03037224 */ /* 0x000fe200078e0200 */
[----:B------:R-:W-:Y:S02]  /*4dc0*/  I2FP.F32.U32 R0, R22 ;  /* 0x0000001600007245 */ /* 0x000fe40000201000 */
[----:B------:R-:W2:Y:S01]  /*4dd0*/  LDC R24, c[0x0][0x658] ;  /* 0x00019600ff187b82 */ /* 0x000ea20000000800 */
[----:B------:R-:W-:Y:S01]  /*4de0*/  IMAD.IADD R3, R5, 0x1, R3 ;  /* 0x0000000105037824 */ /* 0x000fe200078e0203 */
[----:B---3--:R-:W-:Y:S01]  /*4df0*/  ISETP.NE.U32.AND P0, PT, R26, RZ, PT ;  /* 0x000000ff1a00720c */ /* 0x008fe20003f05070 */
[----:B------:R-:W-:Y:S01]  /*4e00*/  FMUL R0, R0, UR4 ;  /* 0x0000000400007c20 */ /* 0x000fe20008400000 */
[----:B------:R-:W-:Y:S02]  /*4e10*/  IMAD.MOV.U32 R5, RZ, RZ, -0x1 ;  /* 0xffffffffff057424 */ /* 0x000fe400078e00ff */
[----:B------:R-:W-:Y:S01]  /*4e20*/  ISETP.NE.AND.EX P0, PT, R27, RZ, PT, P0 ;  /* 0x000000ff1b00720c */ /* 0x000fe20003f05300 */
[----:B------:R3:W4:Y:S01]  /*4e30*/  F2I.U32.TRUNC.NTZ R13, R0 ;  /* 0x00000000000d7305 */ /* 0x000722000020f000 */
[----:B------:R-:W3:Y:S01]  /*4e40*/  LDC R15, c[0x0][0x148] ;  /* 0x00005200ff0f7b82 */ /* 0x000ee20000000800 */
[----:B0-----:R-:W-:-:S02]  /*4e50*/  SHF.R.U64 R12, R4, R6, R3 ;  /* 0x00000006040c7219 */ /* 0x001fc40000001203 */
[----:B------:R-:W-:-:S05]  /*4e60*/  SHF.R.U32.HI R3, RZ, R6, R3 ;  /* 0x00000006ff037219 */ /* 0x000fca0000011603 */
[----:B------:R-:W0:Y:S01]  /*4e70*/  LDC R20, c[0x0][0x600] ;  /* 0x00018000ff147b82 */ /* 0x000e220000000800 */
[-CC-:B-1----:R-:W-:Y:S02]  /*4e80*/  SHF.R.U64 R10, R12, R8.reuse, R3.reuse ;  /* 0x000000080c0a7219 */ /* 0x182fe40000001203 */
[----:B------:R-:W-:-:S05]  /*4e90*/  SHF.R.U32.HI R3, RZ, R8, R3 ;  /* 0x00000008ff037219 */ /* 0x000fca0000011603 */
[----:B------:R-:W1:Y:S01]  /*4ea0*/  LDC R25, c[0x0][0x648] ;  /* 0x00019200ff197b82 */ /* 0x000e620000000800 */
[-C--:B--2---:R-:W-:Y:S02]  /*4eb0*/  SHF.L.U32 R4, R5, R24.reuse, RZ ;  /* 0x0000001805047219 */ /* 0x084fe400000006ff */
[-CC-:B------:R-:W-:Y:S02]  /*4ec0*/  SHF.R.U64 R14, R10, R24.reuse, R3.reuse ;  /* 0x000000180a0e7219 */ /* 0x180fe40000001203 */
[----:B------:R-:W-:Y:S02]  /*4ed0*/  SHF.R.U32.HI R5, RZ, R24, R3 ;  /* 0x00000018ff057219 */ /* 0x000fe40000011603 */
[----:B------:R-:W-:Y:S01]  /*4ee0*/  LOP3.LUT R23, RZ, R4, RZ, 0x33, !PT ;  /* 0x00000004ff177212 */ /* 0x000fe200078e33ff */
[----:B------:R-:W2:Y:S01]  /*4ef0*/  LDC R28, c[0x0][0x638] ;  /* 0x00018e00ff1c7b82 */ /* 0x000ea20000000800 */
[----:B------:R-:W-:Y:S01]  /*4f00*/  SHF.L.U32 R24, R7, R24, RZ ;  /* 0x0000001807187219 */ /* 0x000fe200000006ff */
[----:B------:R-:W-:-:S06]  /*4f10*/  IMAD.MOV.U32 R4, RZ, RZ, R14 ;  /* 0x000000ffff047224 */ /* 0x000fcc00078e000e */
[----:B------:R-:W0:Y:S01]  /*4f20*/  LDC R29, c[0x0][0x610] ;  /* 0x00018400ff1d7b82 */ /* 0x000e220000000800 */
[----:B----4-:R-:W-:Y:S05]  /*4f30*/  @!P0 BRA `(.L_x_105) ;  /* 0x0000000000288947 */ /* 0x010fea0003800000 */
[----:B------:R-:W4:Y:S02]  /*4f40*/  LDC R3, c[0x0][0x64c] ;  /* 0x00019300ff037b82 */ /* 0x000f240000000800 */
[----:B----4-:R-:W-:-:S05]  /*4f50*/  IADD3 R3, P0, R14, R3, RZ ;  /* 0x000000030e037210 */ /* 0x010fca0007f1e0ff */
        /* <DEDUP_REMOVED lines=8> */
.L_x_105:
[----:B------:R-:W-:Y:S01]  /*4fe0*/  ISETP.NE.AND P0, PT, R2, 0x1, PT ;  /* 0x000000010200780c */ /* 0x000fe20003f05270 */
[----:B0-----:R-:W-:Y:S01]  /*4ff0*/  VIADD R7, R20, 0xffffffff ;  /* 0xffffffff14077836 */ /* 0x001fe20000000000 */
[----:B-1-3--:R-:W-:Y:S01]  /*5000*/  SHF.R.U64 R0, R4, R25, R5 ;  /* 0x0000001904007219 */ /* 0x00afe20000001205 */
[----:B------:R-:W-:Y:S01]  /*5010*/  IMAD.MOV R13, RZ, RZ, -R13 ;  /* 0x000000ffff0d7224 */ /* 0x000fe200078e0a0d */
[----:B------:R-:W-:Y:S01]  /*5020*/  LOP3.LUT R5, R10, R23, RZ, 0xc0, !PT ;  /* 0x000000170a057212 */ /* 0x000fe200078ec0ff */
[----:B------:R-:W-:Y:S01]  /*5030*/  IMAD.MOV.U32 R4, RZ, RZ, 0x1 ;  /* 0x00000001ff047424 */ /* 0x000fe200078e00ff */
[----:B------:R-:W-:Y:S01]  /*5040*/  LOP3.LUT R12, R12, R7, RZ, 0xc0, !PT ;  /* 0x000000070c0c7212 */ /* 0x000fe200078ec0ff */
[----:B------:R-:W-:Y:S02]  /*5050*/  IMAD.MOV R3, RZ, RZ, -R0 ;  /* 0x000000ffff037224 */ /* 0x000fe400078e0a00 */
[----:B------:R-:W-:Y:S02]  /*5060*/  IMAD R0, R24, R0, R5 ;  /* 0x0000000018007224 */ /* 0x000fe400078e0205 */
[----:B--2---:R-:W-:-:S02]  /*5070*/  IMAD R3, R3, R28, R14 ;  /* 0x0000001c03037224 */ /* 0x004fc400078e020e */
[----:B------:R-:W-:Y:S02]  /*5080*/  @P0 IMAD R21, R15, R13, R22 ;  /* 0x0000000d0f150224 */ /* 0x000fe400078e0216 */
[----:B------:R-:W-:Y:S01]  /*5090*/  IMAD R5, R3, R20, R12 ;  /* 0x0000001403057224 */ /* 0x000fe200078e020c */
[----:B------:R-:W-:Y:S01]  /*50a0*/  PRMT R3, R4, 0x7610, R3 ;  /* 0x0000761004037816 */ /* 0x000fe20000000003 */
[----:B------:R-:W-:-:S05]  /*50b0*/  IMAD R0, R0, R29, R21 ;  /* 0x0000001d00007224 */ /* 0x000fca00078e0215 */
[----:B------:R-:W-:Y:S02]  /*50c0*/  SEL R61, R5, R0, !P0 ;  /* 0x00000000053d7207 */ /* 0x000fe40004000000 */
[----:B------:R-:W-:-:S07]  /*50d0*/  SEL R0, R0, R5, !P0 ;  /* 0x0000000500007207 */ /* 0x000fce0004000000 */
.L_x_103:
[----:B------:R-:W-:Y:S01]  /*50e0*/  LOP3.LUT P0, RZ, R3, 0xff, RZ, 0xc0, !PT ;  /* 0x000000ff03ff7812 */ /* 0x000fe2000780c0ff */
[----:B------:R-:W-:-:S12]  /*50f0*/  IMAD.MOV.U32 R60, RZ, RZ, R0 ;  /* 0x000000ffff3c7224 */ /* 0x000fd800078e0000 */
[----:B------:R-:W-:Y:S05]  /*5100*/  @P0 BRA `(.L_x_106) ;  /* 0xffffffbc00bc0947 */ /* 0x000fea000383ffff */
[----:B------:R-:W-:Y:S05]  /*5110*/  EXIT ;  /* 0x000000000000794d */ /* 0x000fea0003800000 */
.L_x_4:
[----:B0-----:R-:W-:Y:S01]  /*5120*/  ULDC.64 UR4, c[0x0][0x650] ;  /* 0x0001940000047ab9 */ /* 0x001fe20000000a00 */
        /* <DEDUP_REMOVED lines=25> */
.L_x_108:
[-CC-:B------:R-:W-:Y:S01]  /*52c0*/  SHF.R.U64 R29, R10, R14.reuse, R11.reuse ;  /* 0x0000000e0a1d7219 */ /* 0x180fe2000000120b */
[----:B------:R-:W0:Y:S01]  /*52d0*/  LDC.64 R22, c[0x0][0x640] ;  /* 0x00019000ff167b82 */ /* 0x000e220000000a00 */
[----:B------:R-:W-:Y:S01]  /*52e0*/  SHF.R.U32.HI R5, RZ, R14, R11 ;  /* 0x0000000eff057219 */ /* 0x000fe2000001160b */
[----:B------:R-:W-:Y:S01]  /*52f0*/  ULDC UR4, c[0x0][0x150] ;  /* 0x0000540000047ab9 */ /* 0x000fe20000000800 */
[----:B------:R-:W-:Y:S02]  /*5300*/  IADD3 R9, P0, RZ, -R29, RZ ;  /* 0x8000001dff097210 */ /* 0x000fe40007f1e0ff */
[----:B------:R-:W-:-:S03]  /*5310*/  I2FP.F32.U32 R6, R4 ;  /* 0x0000000400067245 */ /* 0x000fc60000201000 */
[----:B------:R-:W1:Y:S01]  /*5320*/  LDC R12, c[0x0][0x618] ;  /* 0x00018600ff0c7b82 */ /* 0x000e620000000800 */
[----:B------:R-:W-:Y:S02]  /*5330*/  IMAD.X R5, RZ, RZ, ~R5, P0 ;  /* 0x000000ffff057224 */ /* 0x000fe400000e0e05 */
[----:B------:R-:W-:Y:S01]  /*5340*/  FMUL R11, R6, UR4 ;  /* 0x00000004060b7c20 */ /* 0x000fe20008400000 */
[----:B------:R-:W-:Y:S01]  /*5350*/  IMAD.WIDE.U32 R6, R9, R20, R16 ;  /* 0x0000001409067225 */ /* 0x000fe200078e0010 */
[----:B------:R-:W-:-:S03]  /*5360*/  ULDC UR4, c[0x0][0x154] ;  /* 0x0000550000047ab9 */ /* 0x000fc60000000800 */
[----:B------:R-:W-:Y:S01]  /*5370*/  IMAD R8, R5, R20, RZ ;  /* 0x0000001405087224 */ /* 0x000fe200078e02ff */
[----:B------:R-:W2:Y:S01]  /*5380*/  LDC R13, c[0x0][0x144] ;  /* 0x00005100ff0d7b82 */ /* 0x000ea20000000800 */
[----:B------:R-:W3:Y:S02]  /*5390*/  F2I.U32.TRUNC.NTZ R11, R11 ;  /* 0x0000000b000b7305 */ /* 0x000ee4000020f000 */
[----:B------:R-:W-:Y:S02]  /*53a0*/  IMAD R5, R9, R21, R8 ;  /* 0x0000001509057224 */ /* 0x000fe400078e0208 */
[----:B------:R-:W-:Y:S02]  /*53b0*/  IMAD.MOV.U32 R8, RZ, RZ, -0x1 ;  /* 0xffffffffff087424 */ /* 0x000fe400078e00ff */
[----:B------:R-:W-:Y:S01]  /*53c0*/  IMAD.IADD R5, R7, 0x1, R5 ;  /* 0x0000000107057824 */ /* 0x000fe200078e0205 */
[----:B------:R-:W4:Y:S01]  /*53d0*/  LDC R20, c[0x0][0x608] ;  /* 0x00018200ff147b82 */ /* 0x000f220000000800 */
[----:B------:R-:W-:-:S02]  /*53e0*/  I2FP.F32.U32 R7, R3 ;  /* 0x0000000300077245 */ /* 0x000fc40000201000 */
[----:B0-----:R-:W-:-:S03]  /*53f0*/  ISETP.NE.U32.AND P0, PT, R22, RZ, PT ;  /* 0x000000ff1600720c */ /* 0x001fc60003f05070 */
[----:B------:R-:W-:Y:S01]  /*5400*/  FMUL R7, R7, UR4 ;  /* 0x0000000407077c20 */ /* 0x000fe20008400000 */
[----:B------:R-:W-:Y:S01]  /*5410*/  ISETP.NE.AND.EX P0, PT, R23, RZ, PT, P0 ;  /* 0x000000ff1700720c */ /* 0x000fe20003f05300 */
[----:B------:R-:W0:Y:S01]  /*5420*/  LDC R9, c[0x0][0x658] ;  /* 0x00019600ff097b82 */ /* 0x000e220000000800 */
[-C--:B-1----:R-:W-:Y:S01]  /*5430*/  SHF.R.U64 R10, R6, R12.reuse, R5 ;  /* 0x0000000c060a7219 */ /* 0x082fe20000001205 */
[----:B---3--:R-:W-:Y:S01]  /*5440*/  IMAD.MOV R6, RZ, RZ, -R11 ;  /* 0x000000ffff067224 */ /* 0x008fe200078e0a0b */
[----:B------:R-:W-:Y:S02]  /*5450*/  SHF.R.U32.HI R5, RZ, R12, R5 ;  /* 0x0000000cff057219 */ /* 0x000fe40000011605 */
[----:B------:R1:W3:Y:S03]  /*5460*/  F2I.U32.TRUNC.NTZ R12, R7 ;  /* 0x00000007000c7305 */ /* 0x0002e6000020f000 */
[----:B------:R-:W1:Y:S01]  /*5470*/  LDC R14, c[0x0][0x148] ;  /* 0x00005200ff0e7b82 */ /* 0x000e620000000800 */
[----:B--2---:R-:W-:-:S02]  /*5480*/  IMAD R31, R13, R6, R4 ;  /* 0x000000060d1f7224 */ /* 0x004fc400078e0204 */
[----:B------:R-:W-:-:S05]  /*5490*/  IMAD.MOV.U32 R6, RZ, RZ, 0x1 ;  /* 0x00000001ff067424 */ /* 0x000fca00078e00ff */
[----:B------:R-:W2:Y:S01]  /*54a0*/  LDC R21, c[0x0][0x600] ;  /* 0x00018000ff157b82 */ /* 0x000ea20000000800 */
[-CC-:B----4-:R-:W-:Y:S02]  /*54b0*/  SHF.R.U64 R13, R10, R20.reuse, R5.reuse ;  /* 0x000000140a0d7219 */ /* 0x190fe40000001205 */
[----:B------:R-:W-:-:S05]  /*54c0*/  SHF.R.U32.HI R4, RZ, R20, R5 ;  /* 0x00000014ff047219 */ /* 0x000fca0000011605 */
[----:B------:R-:W4:Y:S01]  /*54d0*/  LDC R24, c[0x0][0x648] ;  /* 0x00019200ff187b82 */ /* 0x000f220000000800 */
[-CC-:B0-----:R-:W-:Y:S02]  /*54e0*/  SHF.R.U64 R15, R13, R9.reuse, R4.reuse ;  /* 0x000000090d0f7219 */ /* 0x181fe40000001204 */
[-C--:B------:R-:W-:Y:S02]  /*54f0*/  SHF.L.U32 R8, R8, R9.reuse, RZ ;  /* 0x0000000908087219 */ /* 0x080fe400000006ff */
[-C--:B------:R-:W-:Y:S01]  /*5500*/  SHF.R.U32.HI R5, RZ, R9.reuse, R4 ;  /* 0x00000009ff057219 */ /* 0x080fe20000011604 */
[----:B------:R-:W-:Y:S01]  /*5510*/  IMAD.MOV.U32 R4, RZ, RZ, R15 ;  /* 0x000000ffff047224 */ /* 0x000fe200078e000f */
[----:B------:R-:W-:Y:S01]  /*5520*/  SHF.L.U32 R20, R6, R9, RZ ;  /* 0x0000000906147219 */ /* 0x000fe200000006ff */
[----:B------:R-:W0:Y:S01]  /*5530*/  LDC R25, c[0x0][0x638] ;  /* 0x00018e00ff197b82 */ /* 0x000e220000000800 */
[----:B------:R-:W-:-:S07]  /*5540*/  LOP3.LUT R26, RZ, R8, RZ, 0x33, !PT ;  /* 0x00000008ff1a7212 */ /* 0x000fce00078e33ff */
[----:B------:R-:W0:Y:S01]  /*5550*/  LDC R27, c[0x0][0x610] ;  /* 0x00018400ff1b7b82 */ /* 0x000e220000000800 */
[----:B-1-3--:R-:W-:Y:S05]  /*5560*/  @!P0 BRA `(.L_x_109) ;  /* 0x0000000000288947 */ /* 0x00afea0003800000 */
[----:B------:R-:W1:Y:S02]  /*5570*/  LDC R4, c[0x0][0x64c] ;  /* 0x00019300ff047b82 */ /* 0x000e640000000800 */
[----:B-1----:R-:W-:-:S05]  /*5580*/  IADD3 R9, P0, R15, R4, RZ ;  /* 0x000000040f097210 */ /* 0x002fca0007f1e0ff */
        /* <DEDUP_REMOVED lines=8> */
.L_x_109:
[----:B------:R-:W-:Y:S01]  /*5610*/  ISETP.NE.AND P0, PT, R2, 0x1, PT ;  /* 0x000000010200780c */ /* 0x000fe20003f05270 */
[----:B--2---:R-:W-:Y:S01]  /*5620*/  VIADD R7, R21, 0xffffffff ;  /* 0xffffffff15077836 */ /* 0x004fe20000000000 */
[----:B----4-:R-:W-:Y:S01]  /*5630*/  SHF.R.U64 R5, R4, R24, R5 ;  /* 0x0000001804057219 */ /* 0x010fe20000001205 */
[----:B------:R-:W-:Y:S01]  /*5640*/  IMAD.MOV R12, RZ, RZ, -R12 ;  /* 0x000000ffff0c7224 */ /* 0x000fe200078e0a0c */
[----:B------:R-:W-:Y:S02]  /*5650*/  LOP3.LUT R4, R13, R26, RZ, 0xc0, !PT ;  /* 0x0000001a0d047212 */ /* 0x000fe400078ec0ff */
[----:B------:R-:W-:Y:S01]  /*5660*/  LOP3.LUT R10, R10, R7, RZ, 0xc0, !PT ;  /* 0x000000070a0a7212 */ /* 0x000fe200078ec0ff */
[----:B------:R-:W-:Y:S02]  /*5670*/  IMAD.MOV R6, RZ, RZ, -R5 ;  /* 0x000000ffff067224 */ /* 0x000fe400078e0a05 */
[----:B------:R-:W-:-:S04]  /*5680*/  IMAD R4, R20, R5, R4 ;  /* 0x0000000514047224 */ /* 0x000fc800078e0204 */
[----:B------:R-:W-:Y:S02]  /*5690*/  @P0 IMAD R31, R14, R12, R3 ;  /* 0x0000000c0e1f0224 */ /* 0x000fe400078e0203 */
[----:B0-----:R-:W-:Y:S02]  /*56a0*/  IMAD R3, R6, R25, R15 ;  /* 0x0000001906037224 */ /* 0x001fe400078e020f */
[----:B------:R-:W-:Y:S02]  /*56b0*/  IMAD R31, R4, R27, R31 ;  /* 0x0000001b041f7224 */ /* 0x000fe400078e021f */
[----:B------:R-:W-:Y:S02]  /*56c0*/  IMAD R4, R3, R21, R10 ;  /* 0x0000001503047224 */ /* 0x000fe400078e020a */
[----:B------:R-:W-:-:S03]  /*56d0*/  IMAD.MOV.U32 R6, RZ, RZ, 0x1 ;  /* 0x00000001ff067424 */ /* 0x000fc600078e00ff */
[----:B------:R-:W-:Y:S02]  /*56e0*/  SEL R30, R4, R31, !P0 ;  /* 0x0000001f041e7207 */ /* 0x000fe40004000000 */
[----:B------:R-:W-:-:S07]  /*56f0*/  SEL R31, R31, R4, !P0 ;  /* 0x000000041f1f7207 */ /* 0x000fce0004000000 */
.L_x_107:
[----:B------:R-:W-:-:S08]  /*5700*/  NOP ;  /* 0x0000000000007918 */ /* 0x000fd00000000000 */
[----:B------:R-:W0:-:S00]  /*5710*/  USETMAXREG.DEALLOC.CTAPOOL 0x28 ;  /* 0x00000028000079c8 */ /* 0x000e0000080e0500 */
[----:B0-----:R-:W-:-:S13]  /*5720*/  ISETP.NE.AND P0, PT, R0, RZ, PT ;  /* 0x000000ff0000720c */ /* 0x001fda0003f05270 */
[----:B------:R-:W-:Y:S05]  /*5730*/  @P0 EXIT ;  /* 0x000000000000094d */ /* 0x000fea0003800000 */
[----:B------:R-:W-:Y:S01]  /*5740*/  LOP3.LUT P0, RZ, R6, 0xff, RZ, 0xc0, !PT ;  /* 0x000000ff06ff7812 */ /* 0x000fe2000780c0ff */
[----:B------:R-:W-:Y:S02]  /*5750*/  IMAD.MOV.U32 R27, RZ, RZ, 0x1 ;  /* 0x00000001ff1b7424 */ /* 0x000fe400078e00ff */
[----:B------:R-:W-:-:S10]  /*5760*/  IMAD.MOV.U32 R28, RZ, RZ, RZ ;  /* 0x000000ffff1c7224 */ /* 0x000fd400078e00ff */
[----:B------:R-:W-:Y:S05]  /*5770*/  @!P0 BRA `(.L_x_110) ;  /* 0x00000014000c8947 */ /* 0x000fea0003800000 */
[----:B------:R-:W0:Y:S01]  /*5780*/  LDC R0, c[0x0][0x28c] ;  /* 0x0000a300ff007b82 */ /* 0x000e220000000800 */
[----:B------:R-:W-:Y:S01]  /*5790*/  ULDC UR37, c[0x0][0x658] ;  /* 0x0001960000257ab9 */ /* 0x000fe20000000800 */
[----:B------:R-:W-:Y:S01]  /*57a0*/  UMOV UR5, 0xffffffff ;  /* 0xffffffff00057882 */ /* 0x000fe20000000000 */
[----:B------:R-:W-:Y:S01]  /*57b0*/  ULDC UR4, c[0x0][0xc] ;  /* 0x0000030000047ab9 */ /* 0x000fe20000000800 */
[----:B------:R-:W-:Y:S01]  /*57c0*/  USHF.L.U32 UR38, UR5, UR37, URZ ;  /* 0x0000002505267299 */ /* 0x000fe2000800063f */
[C---:B------:R-:W-:Y:S01]  /*57d0*/  LOP3.LUT P1, RZ, R18.reuse, 0x7f, RZ, 0xc0, !PT ;  /* 0x0000007f12ff7812 */ /* 0x040fe2000782c0ff */
[----:B------:R-:W-:Y:S01]  /*57e0*/  UMOV UR6, 0x1 ;  /* 0x0000000100067882 */ /* 0x000fe20000000000 */
[----:B------:R-:W-:Y:S01]  /*57f0*/  LOP3.LUT P0, RZ, R18, 0x1f, RZ, 0xc0, !PT ;  /* 0x0000001f12ff7812 */ /* 0x000fe2000780c0ff */
[----:B------:R-:W-:Y:S01]  /*5800*/  ULDC UR5, c[0x0][0x10] ;  /* 0x0000040000057ab9 */ /* 0x000fe20000000800 */
[----:B------:R-:W-:Y:S01]  /*5810*/  USHF.L.U32 UR37, UR6, UR37, URZ ;  /* 0x0000002506257299 */ /* 0x000fe2000800063f */
[----:B------:R-:W-:Y:S01]  /*5820*/  BSSY B7, `(.L_x_110) ;  /* 0x0000138000077945 */ /* 0x000fe20003800000 */
[----:B------:R-:W-:Y:S01]  /*5830*/  UIMAD.WIDE.U32 UR4, UR4, UR5, URZ ;  /* 0x00000005040472a5 */ /* 0x000fe2000f8e003f */
[----:B------:R-:W-:Y:S01]  /*5840*/  PLOP3.LUT P0, PT, P0, P1, PT, 0x8a, 0x0 ;  /* 0x000000000000781c */ /* 0x000fe20000703172 */
[----:B------:R-:W-:Y:S01]  /*5850*/  ULDC UR6, c[0x0][0x14] ;  /* 0x0000050000067ab9 */ /* 0x000fe20000000800 */
[----:B------:R-:W-:Y:S01]  /*5860*/  P2R R4, PR, RZ, 0x2 ;  /* 0x00000002ff047803 */ /* 0x000fe20000000000 */
[----:B------:R-:W-:Y:S01]  /*5870*/  UIMAD.WIDE.U32 UR54, UR4, UR6, URZ ;  /* 0x00000006043672a5 */ /* 0x000fe2000f8e003f */
[----:B------:R-:W-:Y:S01]  /*5880*/  IMAD.MOV.U32 R24, RZ, RZ, 0x1 ;  /* 0x00000001ff187424 */ /* 0x000fe200078e00ff */
[----:B------:R-:W-:Y:S01]  /*5890*/  UIMAD UR45, UR5, UR6, URZ ;  /* 0x00000006052d72a4 */ /* 0x000fe2000f8e023f */
[----:B------:R-:W-:Y:S01]  /*58a0*/  LOP3.LUT R26, R19, 0x2, RZ, 0xfc, !PT ;  /* 0x00000002131a7812 */ /* 0x000fe200078efcff */
[----:B------:R-:W-:Y:S01]  /*58b0*/  IMAD.MOV.U32 R27, RZ, RZ, 0x1 ;  /* 0x00000001ff1b7424 */ /* 0x000fe200078e00ff */
[----:B------:R-:W-:Y:S01]  /*58c0*/  P2R R32, PR, RZ, 0x1 ;  /* 0x00000001ff207803 */ /* 0x000fe20000000000 */
[----:B------:R-:W-:Y:S01]  /*58d0*/  IMAD.MOV.U32 R28, RZ, RZ, RZ ;  /* 0x000000ffff1c7224 */ /* 0x000fe200078e00ff */
[----:B------:R-:W-:Y:S01]  /*58e0*/  ULDC UR39, c[0x0][0x600] ;  /* 0x0001800000277ab9 */ /* 0x000fe20000000800 */
[----:B------:R-:W-:Y:S01]  /*58f0*/  ULOP3.LUT UR38, URZ, UR38, URZ, 0x33, !UPT ;  /* 0x000000263f267292 */ /* 0x000fe2000f8e333f */
[----:B0-----:R-:W-:Y:S01]  /*5900*/  VIADD R0, R0, 0x1f ;  /* 0x0000001f00007836 */ /* 0x001fe20000000000 */
[----:B------:R-:W-:-:S02]  /*5910*/  UIADD3 UR39, UR39, -0x1, URZ ;  /* 0xffffffff27277890 */ /* 0x000fc4000fffe03f */
[----:B------:R-:W-:Y:S02]  /*5920*/  UIADD3 UR45, UR55, UR45, URZ ;  /* 0x0000002d372d7290 */ /* 0x000fe4000fffe03f */
[----:B------:R-:W-:Y:S01]  /*5930*/  SHF.R.S32.HI R3, RZ, 0x1f, R0 ;  /* 0x0000001fff037819 */ /* 0x000fe20000011400 */
[----:B------:R-:W-:-:S03]  /*5940*/  ULDC.64 UR46, c[0x0][0x198] ;  /* 0x00006600002e7ab9 */ /* 0x000fc60000000a00 */
[----:B------:R-:W-:-:S04]  /*5950*/  LEA.HI R3, R3, R0, RZ, 0x5 ;  /* 0x0000000003037211 */ /* 0x000fc800078f28ff */
[----:B------:R-:W-:-:S05]  /*5960*/  SHF.R.S32.HI R25, RZ, 0x5, R3 ;  /* 0x00000005ff197819 */ /* 0x000fca0000011403 */
[----:B------:R-:W-:-:S07]  /*5970*/  VIADD R23, R25, 0x1 ;  /* 0x0000000119177836 */ /* 0x000fce0000000000 */
.L_x_124:
[----:B------:R-:W-:-:S03]  /*5980*/  UMOV UR4, 0xffffffff ;  /* 0xffffffff00047882 */ /* 0x000fc60000000000 */
[----:B------:R-:W-:Y:S05]  /*5990*/  BRA.DIV UR4, `(.L_x_111) ;  /* 0x0000001a04507947 */ /* 0x000fea000b800000 */
[----:B------:R-:W-:-:S13]  /*59a0*/  ELECT P6, URZ, PT ;  /* 0x00000000003f782f */ /* 0x000fda00038c0000 */
.L_x_142:
[----:B------:R-:W-:Y:S04]  /*59b0*/  BSSY B6, `(.L_x_112) ;  /* 0x00000ad000067945 */ /* 0x000fe80003800000 */
[----:B------:R-:W-:Y:S05]  /*59c0*/  @!P6 BRA `(.L_x_113) ;  /* 0x0000000800ace947 */ /* 0x000fea0003800000 */
[----:B------:R-:W0:Y:S01]  /*59d0*/  S2R R3, SR_CgaCtaId ;  /* 0x0000000000037919 */ /* 0x000e220000008800 */
[----:B------:R-:W-:-:S04]  /*59e0*/  MOV R22, 0x400 ;  /* 0x0000040000167802 */ /* 0x000fc80000000f00 */
[----:B0-----:R-:W-:-:S05]  /*59f0*/  LEA R22, R3, R22, 0x18 ;  /* 0x0000001603167211 */ /* 0x001fca00078ec0ff */
[----:B------:R-:W-:-:S05]  /*5a00*/  VIADD R0, R22, 0x800 ;  /* 0x0000080016007836 */ /* 0x000fca0000000000 */
[----:B------:R-:W-:-:S13]  /*5a10*/  LOP3.LUT P0, RZ, R0, 0x9f, RZ, 0xc0, !PT ;  /* 0x0000009f00ff7812 */ /* 0x000fda000780c0ff */
[----:B------:R-:W-:Y:S05]  /*5a20*/  @!P0 BRA `(.L_x_114) ;  /* 0x0000000000408947 */ /* 0x000fea0003800000 */
[----:B------:R-:W-:Y:S01]  /*5a30*/  MOV R14, 0x0 ;  /* 0x00000000000e7802 */ /* 0x000fe20000000f00 */
[----:B------:R-:W-:Y:S01]  /*5a40*/  ULDC.64 UR4, c[0x4][0x70] ;  /* 0x01001c0000047ab9 */ /* 0x000fe20000000a00 */
[----:B------:R-:W-:Y:S01]  /*5a50*/  ULDC.64 UR6, c[0x4][0x8] ;  /* 0x0100020000067ab9 */ /* 0x000fe20000000a00 */
[----:B------:R-:W-:Y:S02]  /*5a60*/  IMAD.U32 R4, RZ, RZ, UR4 ;  /* 0x00000004ff047e24 */ /* 0x000fe4000f8e00ff */
[----:B------:R-:W-:Y:S01]  /*5a70*/  IMAD.U32 R5, RZ, RZ, UR5 ;  /* 0x00000005ff057e24 */ /* 0x000fe2000f8e00ff */
[----:B------:R-:W0:Y:S01]  /*5a80*/  LDC.64 R14, c[0x4][R14] ;  /* 0x010000000e0e7b82 */ /* 0x000e220000000a00 */
[----:B------:R-:W-:Y:S01]  /*5a90*/  ULDC.64 UR4, c[0x4][0x78] ;  /* 0x01001e0000047ab9 */ /* 0x000fe20000000a00 */
[----:B------:R-:W-:Y:S02]  /*5aa0*/  IMAD.U32 R10, RZ, RZ, UR6 ;  /* 0x00000006ff0a7e24 */ /* 0x000fe4000f8e00ff */
[----:B------:R-:W-:-:S02]  /*5ab0*/  IMAD.U32 R6, RZ, RZ, UR4 ;  /* 0x00000004ff067e24 */ /* 0x000fc4000f8e00ff */
[----:B------:R-:W-:Y:S02]  /*5ac0*/  IMAD.U32 R7, RZ, RZ, UR5 ;  /* 0x00000005ff077e24 */ /* 0x000fe4000f8e00ff */
[----:B------:R-:W-:Y:S02]  /*5ad0*/  IMAD.U32 R11, RZ, RZ, UR7 ;  /* 0x00000007ff0b7e24 */ /* 0x000fe4000f8e00ff */
[----:B------:R-:W-:Y:S02]  /*5ae0*/  IMAD.MOV.U32 R8, RZ, RZ, 0x70 ;  /* 0x00000070ff087424 */ /* 0x000fe400078e00ff */
[----:B------:R-:W-:Y:S02]  /*5af0*/  IMAD.MOV.U32 R12, RZ, RZ, 0x1 ;  /* 0x00000001ff0c7424 */ /* 0x000fe400078e00ff */
[----:B------:R-:W-:-:S07]  /*5b00*/  IMAD.MOV.U32 R13, RZ, RZ, RZ ;  /* 0x000000ffff0d7224 */ /* 0x000fce00078e00ff */
[----:B------:R-:W-:-:S07]  /*5b10*/  LEPC R20, `(.L_x_114) ;  /* 0x000000001014794e */ /* 0x000fce0000000000 */
[----:B0-----:R-:W-:Y:S05]  /*5b20*/  CALL.ABS.NOINC R14 ;  /* 0x000000000e007343 */ /* 0x001fea0003c00000 */
.L_x_114:
        /* <DEDUP_REMOVED lines=19> */
.L_x_115:
[----:B------:R-:W0:Y:S02]  /*5c60*/  LDC R0, c[0x0][0x28c] ;  /* 0x0000a300ff007b82 */ /* 0x000e240000000800 */
[----:B0-----:R-:W-:-:S13]  /*5c70*/  ISETP.GE.AND P0, PT, R0, 0x1, PT ;  /* 0x000000010000780c */ /* 0x001fda0003f06270 */
[----:B------:R-:W-:Y:S05]  /*5c80*/  @!P0 BRA `(.L_x_113) ;  /* 0x0000000400fc8947 */ /* 0x000fea0003800000 */
[----:B------:R-:W-:Y:S02]  /*5c90*/  IMAD.SHL.U32 R31, R31, 0x80, RZ ;  /* 0x000000801f1f7824 */ /* 0x000fe400078e00ff */
[----:B------:R-:W-:Y:S02]  /*5ca0*/  IMAD.SHL.U32 R30, R30, 0x40, RZ ;  /* 0x000000401e1e7824 */ /* 0x000fe400078e00ff */
[----:B------:R-:W-:Y:S02]  /*5cb0*/  IMAD.MOV.U32 R6, RZ, RZ, RZ ;  /* 0x000000ffff067224 */ /* 0x000fe400078e00ff */
[----:B------:R-:W-:Y:S02]  /*5cc0*/  IMAD.MOV.U32 R0, RZ, RZ, R23 ;  /* 0x000000ffff007224 */ /* 0x000fe400078e0017 */
[----:B------:R-:W-:Y:S02]  /*5cd0*/  IMAD.MOV.U32 R3, RZ, RZ, R27 ;  /* 0x000000ffff037224 */ /* 0x000fe400078e001b */
[----:B------:R-:W-:-:S02]  /*5ce0*/  IMAD.MOV.U32 R5, RZ, RZ, R28 ;  /* 0x000000ffff057224 */ /* 0x000fc400078e001c */
[C---:B------:R-:W-:Y:S02]  /*5cf0*/  VIADD R7, R31.reuse, 0x8 ;  /* 0x000000081f077836 */ /* 0x040fe40000000000 */
[C---:B------:R-:W-:Y:S02]  /*5d00*/  VIADD R8, R31.reuse, 0x10 ;  /* 0x000000101f087836 */ /* 0x040fe40000000000 */
[C---:B------:R-:W-:Y:S02]  /*5d10*/  VIADD R9, R31.reuse, 0x18 ;  /* 0x000000181f097836 */ /* 0x040fe40000000000 */
[C---:B------:R-:W-:Y:S02]  /*5d20*/  VIADD R10, R31.reuse, 0x20 ;  /* 0x000000201f0a7836 */ /* 0x040fe40000000000 */
[C---:B------:R-:W-:Y:S02]  /*5d30*/  VIADD R11, R31.reuse, 0x28 ;  /* 0x000000281f0b7836 */ /* 0x040fe40000000000 */
[----:B------:R-:W-:-:S02]  /*5d40*/  VIADD R12, R31, 0x30 ;  /* 0x000000301f0c7836 */ /* 0x000fc40000000000 */
        /* <DEDUP_REMOVED lines=8> */
[----:B------:R-:W-:-:S07]  /*5dd0*/  VIADD R36, R31, 0x78 ;  /* 0x000000781f247836 */ /* 0x000fce0000000000 */
.L_x_119:
[----:B------:R-:W-:Y:S01]  /*5de0*/  IMAD R4, R5, 0x8, R22 ;  /* 0x0000000805047824 */ /* 0x000fe200078e0216 */
[----:B------:R-:W-:-:S04]  /*5df0*/  SHF.L.U32 R37, R3, 0x1f, RZ ;  /* 0x0000001f03257819 */ /* 0x000fc800000006ff */
[----:B------:R-:W0:Y:S02]  /*5e00*/  SYNCS.PHASECHK.TRANS64.TRYWAIT P0, [R4+URZ+0x48], R37 ;  /* 0x00004825040075a7 */ /* 0x000e24000800017f */
[----:B0-----:R-:W-:Y:S05]  /*5e10*/  @!P0 BRA `(.L_x_116) ;  /* 0x0000001400508947 */ /* 0x001fea0003800000 */
.L_x_143:
[----:B------:R-:W-:-:S13]  /*5e20*/  LOP3.LUT P0, RZ, R18, 0x7f, RZ, 0xc0, !PT ;  /* 0x0000007f12ff7812 */ /* 0x000fda000780c0ff */
[----:B0-----:R-:W0:Y:S02]  /*5e30*/  @!P0 LDC R37, c[0x0][0x500] ;  /* 0x00014000ff258b82 */ /* 0x001e240000000800 */
[----:B0-----:R0:W-:Y:S02]  /*5e40*/  @!P0 SYNCS.ARRIVE.TRANS64 RZ, [R4+URZ], R37 ;  /* 0x0000002504ff89a7 */ /* 0x0011e4000800003f */
[----:B0-----:R-:W-:-:S04]  /*5e50*/  PRMT R37, R26, 0x9910, RZ ;  /* 0x000099101a257816 */ /* 0x001fc800000000ff */
[----:B------:R-:W-:-:S13]  /*5e60*/  ISETP.NE.AND P0, PT, R37, 0x2, PT ;  /* 0x000000022500780c */ /* 0x000fda0003f05270 */
[----:B------:R-:W-:Y:S05]  /*5e70*/  @P0 BRA `(.L_x_117) ;  /* 0x0000000000040947 */ /* 0x000fea0003800000 */
[----:B------:R-:W-:Y:S01]  /*5e80*/  BPT.TRAP 0x1 ;  /* 0x000000040000795c */ /* 0x000fe20000300000 */
.L_x_117:
[----:B------:R-:W-:-:S13]  /*5e90*/  ISETP.NE.AND P0, PT, R32, RZ, PT ;  /* 0x000000ff2000720c */ /* 0x000fda0003f05270 */
[----:B------:R-:W-:Y:S05]  /*5ea0*/  @P0 BRA `(.L_x_118) ;  /* 0x0000000000040947 */ /* 0x000fea0003800000 */
[----:B------:R-:W-:Y:S01]  /*5eb0*/  BPT.TRAP 0x1 ;  /* 0x000000040000795c */ /* 0x000fe20000300000 */
.L_x_118:
[----:B------:R-:W-:Y:S01]  /*5ec0*/  R2UR UR41, R4 ;  /* 0x00000000042972ca */ /* 0x000fe200000e0000 */
[--C-:B------:R-:W-:Y:S01]  /*5ed0*/  IMAD R4, R5, 0x4000, R22.reuse ;  /* 0x0000400005047824 */ /* 0x100fe200078e0216 */
[----:B------:R-:W-:Y:S01]  /*5ee0*/  R2UR UR43, R6 ;  /* 0x00000000062b72ca */ /* 0x000fe200000e0000 */
[----:B------:R-:W-:Y:S01]  /*5ef0*/  UIADD3 UR14, UP0, UR46, 0xf0, URZ ;  /* 0x000000f02e0e7890 */ /* 0x000fe2000ff1e03f */
[----:B------:R-:W-:Y:S01]  /*5f00*/  R2UR UR44, R29 ;  /* 0x000000001d2c72ca */ /* 0x000fe200000e0000 */
[----:B------:R-:W-:Y:S01]  /*5f10*/  UMOV UR6, 0x0 ;  /* 0x0000000000067882 */ /* 0x000fe20000000000 */
[----:B------:R-:W-:Y:S01]  /*5f20*/  R2UR UR5, R4 ;  /* 0x00000000040572ca */ /* 0x000fe200000e0000 */
[----:B------:R-:W-:Y:S01]  /*5f30*/  UIADD3.X UR15, URZ, UR47, URZ, UP0, !UPT ;  /* 0x0000002f3f0f7290 */ /* 0x000fe200087fe43f */
[----:B------:R-:W-:Y:S01]  /*5f40*/  R2UR UR42, R31 ;  /* 0x000000001f2a72ca */ /* 0x000fe200000e0000 */
[----:B------:R-:W-:Y:S01]  /*5f50*/  UMOV UR7, 0x10000000 ;  /* 0x1000000000077882 */ /* 0x000fe20000000000 */
[----:B------:R-:W-:Y:S01]  /*5f60*/  R2UR UR34, R7 ;  /* 0x00000000072272ca */ /* 0x000fe200000e0000 */
[----:B------:R-:W-:Y:S01]  /*5f70*/  IMAD R4, R5, 0x2000, R22 ;  /* 0x0000200005047824 */ /* 0x000fe200078e0216 */
[----:B------:R-:W-:Y:S01]  /*5f80*/  R2UR UR26, R8 ;  /* 0x00000000081a72ca */ /* 0x000fe200000e0000 */
[----:B------:R-:W-:Y:S01]  /*5f90*/  UMOV UR33, UR41 ;  /* 0x0000002900217c82 */ /* 0x000fe20008000000 */
[----:B------:R-:W-:Y:S01]  /*5fa0*/  R2UR UR18, R9 ;  /* 0x00000000091272ca */ /* 0x000fe200000e0000 */
[----:B------:R-:W-:Y:S01]  /*5fb0*/  UMOV UR35, UR43 ;  /* 0x0000002b00237c82 */ /* 0x000fe20008000000 */
[----:B------:R-:W-:Y:S01]  /*5fc0*/  R2UR UR10, R10 ;  /* 0x000000000a0a72ca */ /* 0x000fe200000e0000 */
[----:B------:R-:W-:Y:S01]  /*5fd0*/  UMOV UR36, UR44 ;  /* 0x0000002c00247c82 */ /* 0x000fe20008000000 */
[----:B------:R-:W-:Y:S01]  /*5fe0*/  R2UR UR58, R11 ;  /* 0x000000000b3a72ca */ /* 0x000fe200000e0000 */
[----:B------:R-:W-:Y:S01]  /*5ff0*/  UIADD3 UR40, UR5, 0x800, URZ ;  /* 0x0000080005287890 */ /* 0x000fe2000fffe03f */
[----:B------:R-:W-:Y:S01]  /*6000*/  R2UR UR50, R12 ;  /* 0x000000000c3272ca */ /* 0x000fe200000e0000 */
[----:B------:R-:W-:Y:S01]  /*6010*/  UIADD3 UR32, UR5, 0xc00, URZ ;  /* 0x00000c0005207890 */ /* 0x000fe2000fffe03f */
[----:B------:R-:W-:Y:S01]  /*6020*/  R2UR UR4, R4 ;  /* 0x00000000040472ca */ /* 0x000fe200000e0000 */
[----:B------:R-:W-:Y:S01]  /*6030*/  UIADD3 UR24, UR5, 0x1000, URZ ;  /* 0x0000100005187890 */ /* 0x000fe2000fffe03f */
[----:B------:R-:W-:Y:S01]  /*6040*/  VIADD R0, R0, 0xffffffff ;  /* 0xffffffff00007836 */ /* 0x000fe20000000000 */
[----:B------:R-:W-:Y:S01]  /*6050*/  UIADD3 UR16, UR5, 0x1400, URZ ;  /* 0x0000140005107890 */ /* 0x000fe2000fffe03f */
[----:B------:R-:W-:Y:S01]  /*6060*/  VIADD R5, R5, 0x1 ;  /* 0x0000000105057836 */ /* 0x000fe20000000000 */
[----:B------:R-:W-:Y:S01]  /*6070*/  UIADD3 UR8, UR5, 0x1800, URZ ;  /* 0x0000180005087890 */ /* 0x000fe2000fffe03f */
[----:B------:R0:W-:Y:S01]  /*6080*/  UTMALDG.3D [UR40], [UR14], desc[UR6] ;  /* 0x000006280e0075b4 */ /* 0x0001e20008011000 */
[----:B------:R-:W-:Y:S01]  /*6090*/  UMOV UR25, UR41 ;  /* 0x0000002900197c82 */ /* 0x000fe20008000000 */
[----:B------:R-:W-:Y:S01]  /*60a0*/  UMOV UR27, UR43 ;  /* 0x0000002b001b7c82 */ /* 0x000fe20008000000 */
[----:B------:R-:W-:Y:S01]  /*60b0*/  UMOV UR28, UR44 ;  /* 0x0000002c001c7c82 */ /* 0x000fe20008000000 */
[----:B------:R-:W-:Y:S01]  /*60c0*/  UMOV UR17, UR41 ;  /* 0x0000002900117c82 */ /* 0x000fe20008000000 */
[----:B------:R-:W-:Y:S01]  /*60d0*/  UMOV UR19, UR43 ;  /* 0x0000002b00137c82 */ /* 0x000fe20008000000 */
[----:B------:R-:W-:Y:S01]  /*60e0*/  UMOV UR20, UR44 ;  /* 0x0000002c00147c82 */ /* 0x000fe20008000000 */
[----:B------:R-:W-:Y:S01]  /*60f0*/  UMOV UR9, UR41 ;  /* 0x0000002900097c82 */ /* 0x000fe20008000000 */
[----:B------:R1:W-:Y:S01]  /*6100*/  UTMALDG.3D [UR32], [UR14], desc[UR6] ;  /* 0x000006200e0075b4 */ /* 0x0003e20008011000 */
[----:B------:R-:W-:Y:S01]  /*6110*/  UMOV UR11, UR43 ;  /* 0x0000002b000b7c82 */ /* 0x000fe20008000000 */
[----:B------:R-:W-:Y:S01]  /*6120*/  UMOV UR12, UR44 ;  /* 0x0000002c000c7c82 */ /* 0x000fe20008000000 */
[----:B------:R-:W-:Y:S01]  /*6130*/  UIADD3 UR56, UR5, 0x1c00, URZ ;  /* 0x00001c0005387890 */ /* 0x000fe2000fffe03f */
[----:B------:R-:W-:Y:S01]  /*6140*/  ISETP.GT.AND P1, PT, R0, 0x1, PT ;  /* 0x000000010000780c */ /* 0x000fe20003f24270 */
[----:B------:R-:W-:Y:S01]  /*6150*/  UIADD3 UR48, UR5, 0x2000, URZ ;  /* 0x0000200005307890 */ /* 0x000fe2000fffe03f */
[----:B------:R-:W-:Y:S01]  /*6160*/  ISETP.NE.AND P0, PT, R5, 0x9, PT ;  /* 0x000000090500780c */ /* 0x000fe20003f05270 */
[----:B------:R-:W-:Y:S01]  /*6170*/  UMOV UR57, UR41 ;  /* 0x0000002900397c82 */ /* 0x000fe20008000000 */
[----:B------:R2:W-:Y:S01]  /*6180*/  UTMALDG.3D [UR24], [UR14], desc[UR6] ;  /* 0x000006180e0075b4 */ /* 0x0005e20008011000 */
[----:B------:R-:W-:Y:S01]  /*6190*/  UMOV UR59, UR43 ;  /* 0x0000002b003b7c82 */ /* 0x000fe20008000000 */
[----:B------:R-:W-:Y:S01]  /*61a0*/  UMOV UR60, UR44 ;  /* 0x0000002c003c7c82 */ /* 0x000fe20008000000 */
[----:B------:R-:W-:Y:S01]  /*61b0*/  UMOV UR49, UR41 ;  /* 0x0000002900317c82 */ /* 0x000fe20008000000 */
[----:B------:R-:W-:Y:S01]  /*61c0*/  UMOV UR51, UR43 ;  /* 0x0000002b00337c82 */ /* 0x000fe20008000000 */
[----:B------:R-:W-:Y:S01]  /*61d0*/  UMOV UR52, UR44 ;  /* 0x0000002c00347c82 */ /* 0x000fe20008000000 */
[----:B------:R-:W-:Y:S01]  /*61e0*/  UIADD3 UR22, UP0, UR46, 0x1f0, URZ ;  /* 0x000001f02e167890 */ /* 0x000fe2000ff1e03f */
[----:B------:R-:W-:Y:S01]  /*61f0*/  SEL R4, RZ, 0x1, P0 ;  /* 0x00000001ff047807 */ /* 0x000fe20000000000 */
[----:B------:R3:W-:Y:S01]  /*6200*/  UTMALDG.3D [UR16], [UR14], desc[UR6] ;  /* 0x000006100e0075b4 */ /* 0x0007e20008011000 */
[----:B0-----:R-:W-:Y:S01]  /*6210*/  R2UR UR42, R13 ;  /* 0x000000000d2a72ca */ /* 0x001fe200000e0000 */
[----:B------:R-:W-:Y:S01]  /*6220*/  UIADD3 UR40, UR5, 0x2400, URZ ;  /* 0x0000240005287890 */ /* 0x000fe2000fffe03f */
[----:B------:R-:W-:Y:S01]  /*6230*/  LOP3.LUT R3, R3, R4, RZ, 0x3c, !PT ;  /* 0x0000000403037212 */ /* 0x000fe200078e3cff */
[----:B------:R-:W-:Y:S01]  /*6240*/  UIADD3.X UR23, URZ, UR47, URZ, UP0, !UPT ;  /* 0x0000002f3f177290 */ /* 0x000fe200087fe43f */
[----:B------:R-:W-:Y:S01]  /*6250*/  VIADD R6, R6, 0x20 ;  /* 0x0000002006067836 */ /* 0x000fe20000000000 */
[----:B------:R-:W-:-:S02]  /*6260*/  SEL R5, R5, RZ, P0 ;  /* 0x000000ff05057207 */ /* 0x000fc40000000000 */
[----:B-1----:R-:W-:Y:S01]  /*6270*/  R2UR UR34, R14 ;  /* 0x000000000e2272ca */ /* 0x002fe200000e0000 */
[----:B------:R0:W-:Y:S01]  /*6280*/  UTMALDG.3D [UR8], [UR14], desc[UR6] ;  /* 0x000006080e0075b4 */ /* 0x0001e20008011000 */
[----:B------:R-:W-:Y:S01]  /*6290*/  UIADD3 UR32, UR5, 0x2800, URZ ;  /* 0x0000280005207890 */ /* 0x000fe2000fffe03f */
[----:B--2---:R-:W-:Y:S01]  /*62a0*/  R2UR UR26, R15 ;  /* 0x000000000f1a72ca */ /* 0x004fe200000e0000 */
[----:B------:R-:W-:Y:S01]  /*62b0*/  UIADD3 UR24, UR5, 0x2c00, URZ ;  /* 0x00002c0005187890 */ /* 0x000fe2000fffe03f */
[----:B------:R-:W-:Y:S01]  /*62c0*/  UTMALDG.3D [UR56], [UR14], desc[UR6] ;  /* 0x000006380e0075b4 */ /* 0x000fe20008011000 */
[----:B---3--:R-:W-:Y:S01]  /*62d0*/  R2UR UR18, R20 ;  /* 0x00000000141272ca */ /* 0x008fe200000e0000 */
[----:B------:R-:W-:Y:S01]  /*62e0*/  UIADD3 UR16, UR5, 0x3000, URZ ;  /* 0x0000300005107890 */ /* 0x000fe2000fffe03f */
[----:B------:R-:W-:Y:S01]  /*62f0*/  UTMALDG.3D [UR48], [UR14], desc[UR6] ;  /* 0x000006300e0075b4 */ /* 0x000fe20008011000 */
[----:B0-----:R-:W-:Y:S01]  /*6300*/  R2UR UR10, R21 ;  /* 0x00000000150a72ca */ /* 0x001fe200000e0000 */
[----:B------:R-:W-:Y:S01]  /*6310*/  UIADD3 UR8, UR5, 0x3400, URZ ;  /* 0x0000340005087890 */ /* 0x000fe2000fffe03f */
[----:B------:R0:W-:Y:S02]  /*6320*/  UTMALDG.3D [UR40], [UR14], desc[UR6] ;  /* 0x000006280e0075b4 */ /* 0x0001e40008011000 */
[----:B------:R1:W-:Y:S03]  /*6330*/  UTMALDG.3D [UR32], [UR14], desc[UR6] ;  /* 0x000006200e0075b4 */ /* 0x0003e60008011000 */
[----:B------:R2:W-:Y:S01]  /*6340*/  UTMALDG.3D [UR24], [UR14], desc[UR6] ;  /* 0x000006180e0075b4 */ /* 0x0005e20008011000 */
[----:B0-----:R-:W-:-:S02]  /*6350*/  R2UR UR42, R33 ;  /* 0x00000000212a72ca */ /* 0x001fc400000e0000 */
[----:B------:R0:W-:Y:S01]  /*6360*/  UTMALDG.3D [UR16], [UR14], desc[UR6] ;  /* 0x000006100e0075b4 */ /* 0x0001e20008011000 */
[----:B------:R-:W-:Y:S01]  /*6370*/  UIADD3 UR40, UR5, 0x3800, URZ ;  /* 0x0000380005287890 */ /* 0x000fe2000fffe03f */
[----:B-1----:R-:W-:Y:S01]  /*6380*/  R2UR UR34, R34 ;  /* 0x00000000222272ca */ /* 0x002fe200000e0000 */
[----:B------:R1:W-:Y:S01]  /*6390*/  UTMALDG.3D [UR8], [UR14], desc[UR6] ;  /* 0x000006080e0075b4 */ /* 0x0003e20008011000 */
[----:B------:R-:W-:Y:S01]  /*63a0*/  UIADD3 UR32, UR5, 0x3c00, URZ ;  /* 0x00003c0005207890 */ /* 0x000fe2000fffe03f */
[----:B--2---:R-:W-:Y:S01]  /*63b0*/  R2UR UR26, R35 ;  /* 0x00000000231a72ca */ /* 0x004fe200000e0000 */
[----:B------:R-:W-:-:S05]  /*63c0*/  UIADD3 UR24, UR5, 0x4000, URZ ;  /* 0x0000400005187890 */ /* 0x000fca000fffe03f */
[----:B------:R2:W-:Y:S01]  /*63d0*/  UTMALDG.3D [UR40], [UR14], desc[UR6] ;  /* 0x000006280e0075b4 */ /* 0x0005e20008011000 */
[----:B0-----:R-:W-:Y:S01]  /*63e0*/  R2UR UR18, R36 ;  /* 0x00000000241272ca */ /* 0x001fe200000e0000 */
[----:B------:R-:W-:Y:S02]  /*63f0*/  UIADD3 UR16, UR5, 0x4400, URZ ;  /* 0x0000440005107890 */ /* 0x000fe4000fffe03f */
[----:B------:R2:W-:Y:S01]  /*6400*/  UTMALDG.3D [UR32], [UR14], desc[UR6] ;  /* 0x000006200e0075b4 */ /* 0x0005e20008011000 */
[----:B-1----:R-:W-:Y:S01]  /*6410*/  R2UR UR11, R30 ;  /* 0x000000001e0b72ca */ /* 0x002fe200000e0000 */
[----:B------:R-:W-:Y:S01]  /*6420*/  UIADD3 UR8, UR4, 0x24800, URZ ;  /* 0x0002480004087890 */ /* 0x000fe2000fffe03f */
[----:B------:R2:W-:Y:S01]  /*6430*/  UTMALDG.3D [UR24], [UR14], desc[UR6] ;  /* 0x000006180e0075b4 */ /* 0x0005e20008011000 */
[----:B------:R-:W-:-:S06]  /*6440*/  UMOV UR10, UR43 ;  /* 0x0000002b000a7c82 */ /* 0x000fcc0008000000 */
[----:B------:R2:W-:Y:S04]  /*6450*/  UTMALDG.3D [UR16], [UR14], desc[UR6] ;  /* 0x000006100e0075b4 */ /* 0x0005e80008011000 */
[----:B------:R2:W-:Y:S02]  /*6460*/  UTMALDG.3D [UR8], [UR22], desc[UR6] ;  /* 0x00000608160075b4 */ /* 0x0005e40008011000 */
[----:B--2---:R-:W-:Y:S05]  /*6470*/  @P1 BRA `(.L_x_119) ;  /* 0xfffffff800581947 */ /* 0x004fea000383ffff */
.L_x_113:
[----:B------:R-:W-:Y:S05]  /*6480*/  BSYNC B6 ;  /* 0x0000000000067941 */ /* 0x000fea0003800000 */
.L_x_112:
[----:B------:R-:W-:Y:S01]  /*6490*/  LOP3.LUT P1, RZ, R24, 0xff, RZ, 0xc0, !PT ;  /* 0x000000ff18ff7812 */ /* 0x000fe2000782c0ff */
[----:B------:R-:W-:Y:S01]  /*64a0*/  IMAD.IADD R3, R25, 0x1, R28 ;  /* 0x0000000119037824 */ /* 0x000fe200078e021c */
[----:B------:R-:W-:Y:S01]  /*64b0*/  IADD3 R16, P2, R16, UR54, RZ ;  /* 0x0000003610107c10 */ /* 0x000fe2000ff5e0ff */
[----:B------:R-:W-:Y:S01]  /*64c0*/  ULDC.64 UR4, c[0x0][0x650] ;  /* 0x0001940000047ab9 */ /* 0x000fe20000000a00 */
[----:B------:R-:W-:Y:S01]  /*64d0*/  BSSY B0, `(.L_x_120) ;  /* 0x000006a000007945 */ /* 0x000fe20003800000 */
[----:B------:R-:W-:Y:S01]  /*64e0*/  IMAD.MOV.U32 R31, RZ, RZ, -0x1 ;  /* 0xffffffffff1f7424 */ /* 0x000fe200078e00ff */
[----:B------:R-:W-:Y:S01]  /*64f0*/  ISETP.GT.U32.AND P0, PT, R3, 0x8, PT ;  /* 0x000000080300780c */ /* 0x000fe20003f04070 */
[----:B------:R-:W-:Y:S01]  /*6500*/  IMAD.MOV.U32 R30, RZ, RZ, -0x1 ;  /* 0xffffffffff1e7424 */ /* 0x000fe200078e00ff */
[----:B------:R-:W-:Y:S01]  /*6510*/  IADD3.X R17, R17, UR45, RZ, P2, !PT ;  /* 0x0000002d11117c10 */ /* 0x000fe200097fe4ff */
[----:B------:R-:W-:Y:S01]  /*6520*/  IMAD.MOV.U32 R29, RZ, RZ, -0x1 ;  /* 0xffffffffff1d7424 */ /* 0x000fe200078e00ff */
[----:B------:R-:W-:-:S02]  /*6530*/  ISETP.LT.U32.AND P0, PT, R25, 0x9, P0 ;  /* 0x000000091900780c */ /* 0x000fc40000701070 */
[----:B------:R-:W-:Y:S01]  /*6540*/  PRMT R24, RZ, 0x7610, R24 ;  /* 0x00007610ff187816 */ /* 0x000fe20000000018 */
[----:B------:R-:W0:Y:S01]  /*6550*/  @P1 S2R R5, SR_CgaCtaId ;  /* 0x0000000000051919 */ /* 0x000e220000008800 */
[----:B------:R-:W-:-:S04]  /*6560*/  @P1 MOV R0, 0x400 ;  /* 0x0000040000001802 */ /* 0x000fc80000000f00 */
[----:B0-----:R-:W-:Y:S01]  /*6570*/  @P1 LEA R0, R5, R0, 0x18 ;  /* 0x0000000005001211 */ /* 0x001fe200078ec0ff */
[----:B------:R-:W-:-:S03]  /*6580*/  IMAD.WIDE.U32 R4, R3, 0x38e38e39, RZ ;  /* 0x38e38e3903047825 */ /* 0x000fc600078e00ff */
[----:B------:R0:W-:Y:S01]  /*6590*/  @P1 SYNCS.ARRIVE.TRANS64.A1T0 RZ, [R0+URZ+0xa8], RZ ;  /* 0x0000a8ff00ff19a7 */ /* 0x0001e2000810003f */
[----:B------:R-:W-:Y:S02]  /*65a0*/  ISETP.GE.U32.AND P1, PT, R25, 0x9, PT ;  /* 0x000000091900780c */ /* 0x000fe40003f26070 */
[----:B------:R-:W-:Y:S02]  /*65b0*/  SHF.R.U32.HI R4, RZ, 0x1, R5 ;  /* 0x00000001ff047819 */ /* 0x000fe40000011605 */
[----:B0-----:R-:W-:-:S03]  /*65c0*/  SEL R0, RZ, 0x1, !P0 ;  /* 0x00000001ff007807 */ /* 0x001fc60004000000 */
[----:B------:R-:W-:Y:S01]  /*65d0*/  IMAD R28, R4, -0x9, R3 ;  /* 0xfffffff7041c7824 */ /* 0x000fe200078e0203 */
[----:B------:R-:W-:Y:S02]  /*65e0*/  ISETP.GE.U32.AND P0, PT, R16, UR4, PT ;  /* 0x0000000410007c0c */ /* 0x000fe4000bf06070 */
[----:B------:R-:W-:Y:S02]  /*65f0*/  LOP3.LUT R27, R27, R0, RZ, 0x3c, !PT ;  /* 0x000000001b1b7212 */ /* 0x000fe400078e3cff */
[----:B------:R-:W-:Y:S02]  /*6600*/  ISETP.GE.U32.AND.EX P0, PT, R17, UR5, PT, P0 ;  /* 0x0000000511007c0c */ /* 0x000fe4000bf06100 */
[----:B------:R-:W-:Y:S02]  /*6610*/  @P1 LOP3.LUT R27, R27, 0x1, R4, 0x78, !PT ;  /* 0x000000011b1b1812 */ /* 0x000fe400078e7804 */
[----:B------:R-:W-:-:S09]  /*6620*/  PRMT R0, RZ, 0x7610, R0 ;  /* 0x00007610ff007816 */ /* 0x000fd20000000000 */
[----:B------:R-:W-:Y:S05]  /*6630*/  @P0 BRA `(.L_x_121) ;  /* 0x00000004004c0947 */ /* 0x000fea0003800000 */
[----:B------:R-:W-:Y:S01]  /*6640*/  ULDC.64 UR4, c[0x0][0x628] ;  /* 0x00018a0000047ab9 */ /* 0x000fe20000000a00 */
[----:B------:R-:W0:Y:S01]  /*6650*/  S2R R10, SR_CTAID.X ;  /* 0x00000000000a7919 */ /* 0x000e220000002500 */
[----:B------:R-:W-:Y:S01]  /*6660*/  ISETP.NE.U32.AND P0, PT, RZ, UR4, PT ;  /* 0x00000004ff007c0c */ /* 0x000fe2000bf05070 */
[----:B------:R-:W-:Y:S01]  /*6670*/  ULDC UR7, c[0x0][0x630] ;  /* 0x00018c0000077ab9 */ /* 0x000fe20000000800 */
[----:B------:R-:W-:Y:S01]  /*6680*/  IMAD.MOV.U32 R4, RZ, RZ, R16 ;  /* 0x000000ffff047224 */ /* 0x000fe200078e0010 */
[----:B------:R-:W1:Y:S01]  /*6690*/  S2R R0, SR_CTAID.Y ;  /* 0x0000000000007919 */ /* 0x000e620000002600 */
[----:B------:R-:W-:Y:S01]  /*66a0*/  ISETP.NE.AND.EX P0, PT, RZ, UR5, PT, P0 ;  /* 0x00000005ff007c0c */ /* 0x000fe2000bf05300 */
[----:B------:R-:W-:-:S12]  /*66b0*/  IMAD.MOV.U32 R5, RZ, RZ, R17 ;  /* 0x000000ffff057224 */ /* 0x000fd800078e0011 */
[----:B------:R-:W-:Y:S05]  /*66c0*/  @!P0 BRA `(.L_x_122) ;  /* 0x0000000000288947 */ /* 0x000fea0003800000 */
[----:B------:R-:W-:Y:S02]  /*66d0*/  ULDC UR6, c[0x0][0x634] ;  /* 0x00018d0000067ab9 */ /* 0x000fe40000000800 */
[----:B------:R-:W-:-:S05]  /*66e0*/  IADD3 R9, P0, R16, UR6, RZ ;  /* 0x0000000610097c10 */ /* 0x000fca000ff1e0ff */
[----:B------:R-:W-:-:S04]  /*66f0*/  IMAD.X R3, RZ, RZ, R17, P0 ;  /* 0x000000ffff037224 */ /* 0x000fc800000e0611 */
[----:B------:R-:W-:-:S04]  /*6700*/  IMAD.WIDE.U32 R6, R3, UR4, RZ ;  /* 0x0000000403067c25 */ /* 0x000fc8000f8e00ff */
[----:B------:R-:W-:-:S04]  /*6710*/  IMAD.WIDE.U32 R6, P0, R9, UR5, R6 ;  /* 0x0000000509067c25 */ /* 0x000fc8000f800006 */
[----:B------:R-:W-:-:S04]  /*6720*/  IMAD.WIDE.U32 R8, R9, UR4, RZ ;  /* 0x0000000409087c25 */ /* 0x000fc8000f8e00ff */
[----:B------:R-:W-:Y:S01]  /*6730*/  IMAD.X R5, RZ, RZ, RZ, P0 ;  /* 0x000000ffff057224 */ /* 0x000fe200000e06ff */
[----:B------:R-:W-:Y:S01]  /*6740*/  IADD3 RZ, P0, R9, R6, RZ ;  /* 0x0000000609ff7210 */ /* 0x000fe20007f1e0ff */
[----:B------:R-:W-:-:S04]  /*6750*/  IMAD.MOV.U32 R4, RZ, RZ, R7 ;  /* 0x000000ffff047224 */ /* 0x000fc800078e0007 */
[----:B------:R-:W-:-:S08]  /*6760*/  IMAD.WIDE.U32.X R4, R3, UR5, R4, P0 ;  /* 0x0000000503047c25 */ /* 0x000fd000080e0404 */
.L_x_122:
[--C-:B------:R-:W-:Y:S01]  /*6770*/  SHF.R.U64 R29, R4, UR7, R5.reuse ;  /* 0x00000007041d7c19 */ /* 0x100fe20008001205 */
[----:B------:R-:W-:Y:S01]  /*6780*/  ULDC.64 UR4, c[0x0][0x620] ;  /* 0x0001880000047ab9 */ /* 0x000fe20000000a00 */
[----:B------:R-:W-:Y:S01]  /*6790*/  SHF.R.U32.HI R3, RZ, UR7, R5 ;  /* 0x00000007ff037c19 */ /* 0x000fe20008011605 */
[----:B------:R-:W2:Y:S01]  /*67a0*/  LDC R15, c[0x0][0x144] ;  /* 0x00005100ff0f7b82 */ /* 0x000ea20000000800 */
[----:B------:R-:W-:Y:S01]  /*67b0*/  IADD3 R6, P0, RZ, -R29, RZ ;  /* 0x8000001dff067210 */ /* 0x000fe20007f1e0ff */
[----:B------:R-:W-:Y:S01]  /*67c0*/  ULDC.64 UR8, c[0x0][0x640] ;  /* 0x0001900000087ab9 */ /* 0x000fe20000000a00 */
[----:B0-----:R-:W-:Y:S01]  /*67d0*/  I2FP.F32.U32 R7, R10 ;  /* 0x0000000a00077245 */ /* 0x001fe20000201000 */
[----:B------:R-:W-:Y:S02]  /*67e0*/  ULDC UR6, c[0x0][0x608] ;  /* 0x0001820000067ab9 */ /* 0x000fe40000000800 */
[----:B------:R-:W-:Y:S01]  /*67f0*/  IMAD.X R3, RZ, RZ, ~R3, P0 ;  /* 0x000000ffff037224 */ /* 0x000fe200000e0e03 */
[----:B------:R-:W-:Y:S01]  /*6800*/  ISETP.NE.U32.AND P0, PT, RZ, UR8, PT ;  /* 0x00000008ff007c0c */ /* 0x000fe2000bf05070 */
[----:B------:R-:W-:Y:S01]  /*6810*/  IMAD.WIDE.U32 R4, R6, UR4, R16 ;  /* 0x0000000406047c25 */ /* 0x000fe2000f8e0010 */
[----:B------:R-:W0:Y:S02]  /*6820*/  LDC R9, c[0x0][0x148] ;  /* 0x00005200ff097b82 */ /* 0x000e240000000800 */
[----:B------:R-:W-:Y:S01]  /*6830*/  ISETP.NE.AND.EX P0, PT, RZ, UR9, PT, P0 ;  /* 0x00000009ff007c0c */ /* 0x000fe2000bf05300 */
[----:B------:R-:W-:Y:S01]  /*6840*/  IMAD R3, R3, UR4, RZ ;  /* 0x0000000403037c24 */ /* 0x000fe2000f8e02ff */
[----:B------:R-:W-:-:S02]  /*6850*/  ULDC UR4, c[0x0][0x150] ;  /* 0x0000540000047ab9 */ /* 0x000fc40000000800 */
[----:B------:R-:W-:Y:S01]  /*6860*/  FMUL R7, R7, UR4 ;  /* 0x0000000407077c20 */ /* 0x000fe20008400000 */
[----:B------:R-:W-:Y:S01]  /*6870*/  IMAD R3, R6, UR5, R3 ;  /* 0x0000000506037c24 */ /* 0x000fe2000f8e0203 */
[----:B------:R-:W-:Y:S01]  /*6880*/  ULDC UR4, c[0x0][0x618] ;  /* 0x0001860000047ab9 */ /* 0x000fe20000000800 */
[----:B------:R-:W-:Y:S02]  /*6890*/  ULDC UR5, c[0x0][0x154] ;  /* 0x0000550000057ab9 */ /* 0x000fe40000000800 */
[----:B------:R-:W-:Y:S01]  /*68a0*/  IMAD.IADD R5, R5, 0x1, R3 ;  /* 0x0000000105057824 */ /* 0x000fe200078e0203 */
[----:B------:R-:W3:Y:S04]  /*68b0*/  F2I.U32.TRUNC.NTZ R7, R7 ;  /* 0x0000000700077305 */ /* 0x000ee8000020f000 */
[----:B------:R-:W-:-:S02]  /*68c0*/  SHF.R.U64 R3, R4, UR4, R5 ;  /* 0x0000000404037c19 */ /* 0x000fc40008001205 */
[----:B-1----:R-:W-:-:S05]  /*68d0*/  I2FP.F32.U32 R4, R0 ;  /* 0x0000000000047245 */ /* 0x002fca0000201000 */
[----:B------:R-:W-:Y:S01]  /*68e0*/  FMUL R12, R4, UR5 ;  /* 0x00000005040c7c20 */ /* 0x000fe20008400000 */
[----:B------:R-:W-:Y:S01]  /*68f0*/  SHF.R.U32.HI R4, RZ, UR4, R5 ;  /* 0x00000004ff047c19 */ /* 0x000fe20008011605 */
[----:B------:R-:W-:Y:S01]  /*6900*/  ULDC UR4, c[0x0][0x658] ;  /* 0x0001960000047ab9 */ /* 0x000fe20000000800 */
[----:B---3--:R-:W-:Y:S02]  /*6910*/  IMAD.MOV R7, RZ, RZ, -R7 ;  /* 0x000000ffff077224 */ /* 0x008fe400078e0a07 */
[--C-:B------:R-:W-:Y:S01]  /*6920*/  SHF.R.U64 R11, R3, UR6, R4.reuse ;  /* 0x00000006030b7c19 */ /* 0x100fe20008001204 */
[----:B------:R-:W1:Y:S01]  /*6930*/  F2I.U32.TRUNC.NTZ R12, R12 ;  /* 0x0000000c000c7305 */ /* 0x000e62000020f000 */
[----:B------:R-:W-:Y:S01]  /*6940*/  SHF.R.U32.HI R4, RZ, UR6, R4 ;  /* 0x00000006ff047c19 */ /* 0x000fe20008011604 */
[----:B--2---:R-:W-:-:S03]  /*6950*/  IMAD R10, R15, R7, R10 ;  /* 0x000000070f0a7224 */ /* 0x004fc600078e020a */
[--C-:B------:R-:W-:Y:S02]  /*6960*/  SHF.R.U64 R8, R11, UR4, R4.reuse ;  /* 0x000000040b087c19 */ /* 0x100fe40008001204 */
[----:B------:R-:W-:-:S03]  /*6970*/  SHF.R.U32.HI R13, RZ, UR4, R4 ;  /* 0x00000004ff0d7c19 */ /* 0x000fc60008011604 */
[----:B------:R-:W-:Y:S02]  /*6980*/  IMAD.MOV.U32 R4, RZ, RZ, R8 ;  /* 0x000000ffff047224 */ /* 0x000fe400078e0008 */
[----:B------:R-:W-:Y:S01]  /*6990*/  IMAD.MOV.U32 R5, RZ, RZ, R13 ;  /* 0x000000ffff057224 */ /* 0x000fe200078e000d */
[----:B01----:R-:W-:Y:S06]  /*69a0*/  @!P0 BRA `(.L_x_123) ;  /* 0x0000000000288947 */ /* 0x003fec0003800000 */
[----:B------:R-:W-:Y:S02]  /*69b0*/  ULDC UR4, c[0x0][0x64c] ;  /* 0x0001930000047ab9 */ /* 0x000fe40000000800 */
[----:B------:R-:W-:-:S05]  /*69c0*/  IADD3 R5, P0, R8, UR4, RZ ;  /* 0x0000000408057c10 */ /* 0x000fca000ff1e0ff */
[----:B------:R-:W-:-:S04]  /*69d0*/  IMAD.X R13, RZ, RZ, R13, P0 ;  /* 0x000000ffff0d7224 */ /* 0x000fc800000e060d */
[----:B------:R-:W-:-:S04]  /*69e0*/  IMAD.WIDE.U32 R6, R13, UR8, RZ ;  /* 0x000000080d067c25 */ /* 0x000fc8000f8e00ff */
[----:B------:R-:W-:-:S04]  /*69f0*/  IMAD.WIDE.U32 R6, P0, R5, UR9, R6 ;  /* 0x0000000905067c25 */ /* 0x000fc8000f800006 */
[----:B------:R-:W-:-:S04]  /*6a00*/  IMAD.WIDE.U32 R4, R5, UR8, RZ ;  /* 0x0000000805047c25 */ /* 0x000fc8000f8e00ff */
[----:B------:R-:W-:Y:S01]  /*6a10*/  IMAD.MOV.U32 R4, RZ, RZ, R7 ;  /* 0x000000ffff047224 */ /* 0x000fe200078e0007 */
[----:B------:R-:W-:Y:S01]  /*6a20*/  IADD3 RZ, P1, R5, R6, RZ ;  /* 0x0000000605ff7210 */ /* 0x000fe20007f3e0ff */
[----:B------:R-:W-:-:S04]  /*6a30*/  IMAD.X R5, RZ, RZ, RZ, P0 ;  /* 0x000000ffff057224 */ /* 0x000fc800000e06ff */
[----:B------:R-:W-:-:S08]  /*6a40*/  IMAD.WIDE.U32.X R4, R13, UR9, R4, P1 ;  /* 0x000000090d047c25 */ /* 0x000fd000088e0404 */
.L_x_123:
[----:B------:R-:W-:Y:S01]  /*6a50*/  ISETP.NE.AND P0, PT, R2, 0x1, PT ;  /* 0x000000010200780c */ /* 0x000fe20003f05270 */
[----:B------:R-:W-:Y:S01]  /*6a60*/  ULDC UR4, c[0x0][0x648] ;  /* 0x0001920000047ab9 */ /* 0x000fe20000000800 */
[----:B------:R-:W-:Y:S01]  /*6a70*/  LOP3.LUT R11, R11, UR38, RZ, 0xc0, !PT ;  /* 0x000000260b0b7c12 */ /* 0x000fe2000f8ec0ff */
[----:B------:R-:W-:Y:S01]  /*6a80*/  IMAD.MOV R12, RZ, RZ, -R12 ;  /* 0x000000ffff0c7224 */ /* 0x000fe200078e0a0c */
[----:B------:R-:W-:Y:S01]  /*6a90*/  SHF.R.U64 R4, R4, UR4, R5 ;  /* 0x0000000404047c19 */ /* 0x000fe20008001205 */
[----:B------:R-:W-:Y:S01]  /*6aa0*/  ULDC UR4, c[0x0][0x638] ;  /* 0x00018e0000047ab9 */ /* 0x000fe20000000800 */
[----:B------:R-:W-:Y:S01]  /*6ab0*/  LOP3.LUT R31, R3, UR39, RZ, 0xc0, !PT ;  /* 0x00000027031f7c12 */ /* 0x000fe2000f8ec0ff */
[----:B------:R-:W-:Y:S02]  /*6ac0*/  ULDC UR5, c[0x0][0x610] ;  /* 0x0001840000057ab9 */ /* 0x000fe40000000800 */
[----:B------:R-:W-:Y:S02]  /*6ad0*/  IMAD.MOV R5, RZ, RZ, -R4 ;  /* 0x000000ffff057224 */ /* 0x000fe400078e0a04 */
[----:B------:R-:W-:-:S02]  /*6ae0*/  IMAD R11, R4, UR37, R11 ;  /* 0x00000025040b7c24 */ /* 0x000fc4000f8e020b */
[----:B------:R-:W-:Y:S02]  /*6af0*/  @P0 IMAD R10, R9, R12, R0 ;  /* 0x0000000c090a0224 */ /* 0x000fe400078e0200 */
[----:B------:R-:W-:Y:S01]  /*6b00*/  IMAD R8, R5, UR4, R8 ;  /* 0x0000000405087c24 */ /* 0x000fe2000f8e0208 */
[----:B------:R-:W-:Y:S01]  /*6b10*/  ULDC UR4, c[0x0][0x600] ;  /* 0x0001800000047ab9 */ /* 0x000fe20000000800 */
[----:B------:R-:W-:Y:S02]  /*6b20*/  IMAD R10, R11, UR5, R10 ;  /* 0x000000050b0a7c24 */ /* 0x000fe4000f8e020a */
[----:B------:R-:W-:Y:S02]  /*6b30*/  IMAD R31, R8, UR4, R31 ;  /* 0x00000004081f7c24 */ /* 0x000fe4000f8e021f */
[----:B------:R-:W-:-:S03]  /*6b40*/  IMAD.MOV.U32 R0, RZ, RZ, 0x1 ;  /* 0x00000001ff007424 */ /* 0x000fc600078e00ff */
[----:B------:R-:W-:Y:S02]  /*6b50*/  SEL R30, R31, R10, !P0 ;  /* 0x0000000a1f1e7207 */ /* 0x000fe40004000000 */
[----:B------:R-:W-:-:S07]  /*6b60*/  SEL R31, R10, R31, !P0 ;  /* 0x0000001f0a1f7207 */ /* 0x000fce0004000000 */
.L_x_121:
[----:B------:R-:W-:Y:S05]  /*6b70*/  BSYNC B0 ;  /* 0x0000000000007941 */ /* 0x000fea0003800000 */
.L_x_120:
[----:B------:R-:W-:-:S13]  /*6b80*/  LOP3.LUT P0, RZ, R0, 0xff, RZ, 0xc0, !PT ;  /* 0x000000ff00ff7812 */ /* 0x000fda000780c0ff */
[----:B------:R-:W-:Y:S05]  /*6b90*/  @P0 BRA `(.L_x_124) ;  /* 0xffffffec00780947 */ /* 0x000fea000383ffff */
[----:B------:R-:W-:Y:S05]  /*6ba0*/  BSYNC B7 ;  /* 0x0000000000077941 */ /* 0x000fea0003800000 */
.L_x_110:
[----:B------:R-:W-:-:S03]  /*6bb0*/  UMOV UR4, 0xffffffff ;  /* 0xffffffff00047882 */ /* 0x000fc60000000000 */
[----:B------:R-:W-:Y:S05]  /*6bc0*/  BRA.DIV UR4, `(.L_x_125) ;  /* 0x0000000604f87947 */ /* 0x000fea000b800000 */
[----:B------:R-:W-:-:S13]  /*6bd0*/  ELECT P6, URZ, PT ;  /* 0x00000000003f782f */ /* 0x000fda00038c0000 */
.L_x_146:
[----:B------:R-:W-:Y:S04]  /*6be0*/  BSSY B0, `(.L_x_126) ;  /* 0x0000058000007945 */ /* 0x000fe80003800000 */
[----:B------:R-:W-:Y:S05]  /*6bf0*/  @!P6 BRA `(.L_x_127) ;  /* 0x000000040058e947 */ /* 0x000fea0003800000 */
[----:B------:R-:W-:-:S04]  /*6c00*/  LOP3.LUT R19, R19, 0x2, RZ, 0xfc, !PT ;  /* 0x0000000213137812 */ /* 0x000fc800078efcff */
[----:B------:R-:W-:-:S13]  /*6c10*/  ISETP.NE.AND P0, PT, R19, 0x3, PT ;  /* 0x000000031300780c */ /* 0x000fda0003f05270 */
[----:B------:R-:W-:Y:S05]  /*6c20*/  @!P0 BRA `(.L_x_128) ;  /* 0x0000000000048947 */ /* 0x000fea0003800000 */
[----:B------:R-:W-:Y:S01]  /*6c30*/  BPT.TRAP 0x1 ;  /* 0x000000040000795c */ /* 0x000fe20000300000 */
.L_x_128:
[----:B------:R-:W0:Y:S01]  /*6c40*/  S2R R3, SR_CgaCtaId ;  /* 0x0000000000037919 */ /* 0x000e220000008800 */
[----:B------:R-:W-:Y:S02]  /*6c50*/  MOV R0, 0x400 ;  /* 0x0000040000007802 */ /* 0x000fe40000000f00 */
[----:B------:R-:W-:Y:S02]  /*6c60*/  SHF.L.U32 R2, R27, 0x1f, RZ ;  /* 0x0000001f1b027819 */ /* 0x000fe400000006ff */
[----:B0-----:R-:W-:-:S05]  /*6c70*/  LEA R3, R3, R0, 0x18 ;  /* 0x0000000003037211 */ /* 0x001fca00078ec0ff */
[----:B------:R-:W-:-:S04]  /*6c80*/  VIADD R3, R3, 0x48 ;  /* 0x0000004803037836 */ /* 0x000fc80000000000 */
[C---:B------:R-:W-:Y:S02]  /*6c90*/  IMAD R5, R28.reuse, 0x8, R3 ;  /* 0x000000081c057824 */ /* 0x040fe400078e0203 */
[----:B------:R-:W-:Y:S02]  /*6ca0*/  VIADD R28, R28, 0x1 ;  /* 0x000000011c1c7836 */ /* 0x000fe40000000000 */
[----:B------:R-:W0:Y:S03]  /*6cb0*/  SYNCS.PHASECHK.TRANS64.TRYWAIT P0, [R5+URZ], R2 ;  /* 0x00000002050075a7 */ /* 0x000e26000800017f */
[----:B------:R-:W-:-:S04]  /*6cc0*/  ISETP.NE.AND P1, PT, R28, 0x9, PT ;  /* 0x000000091c00780c */ /* 0x000fc80003f25270 */
[----:B------:R-:W-:Y:S02]  /*6cd0*/  SEL R0, RZ, 0x1, P1 ;  /* 0x00000001ff007807 */ /* 0x000fe40000800000 */
[----:B------:R-:W-:Y:S02]  /*6ce0*/  SEL R28, R28, RZ, P1 ;  /* 0x000000ff1c1c7207 */ /* 0x000fe40000800000 */
[----:B------:R-:W-:-:S03]  /*6cf0*/  LOP3.LUT R27, R27, R0, RZ, 0x3c, !PT ;  /* 0x000000001b1b7212 */ /* 0x000fc600078e3cff */
[----:B------:R-:W-:Y:S01]  /*6d00*/  IMAD R7, R28, 0x8, R3 ;  /* 0x000000081c077824 */ /* 0x000fe200078e0203 */
[----:B------:R-:W-:Y:S01]  /*6d10*/  SHF.L.U32 R4, R27, 0x1f, RZ ;  /* 0x0000001f1b047819 */ /* 0x000fe200000006ff */
[----:B0-----:R-:W-:Y:S06]  /*6d20*/  @!P0 BRA `(.L_x_129) ;  /* 0x0000000400c08947 */ /* 0x001fec0003800000 */
.L_x_147:
[----:B------:R-:W1:Y:S01]  /*6d30*/  SYNCS.PHASECHK.TRANS64.TRYWAIT P0, [R7+URZ], R4 ;  /* 0x00000004070075a7 */ /* 0x000e62000800017f */
[----:B------:R-:W-:-:S05]  /*6d40*/  VIADD R0, R28, 0x1 ;  /* 0x000000011c007836 */ /* 0x000fca0000000000 */
[----:B------:R-:W-:-:S04]  /*6d50*/  ISETP.NE.AND P1, PT, R0, 0x9, PT ;  /* 0x000000090000780c */ /* 0x000fc80003f25270 */
[----:B0-----:R-:W-:Y:S02]  /*6d60*/  SEL R2, RZ, 0x1, P1 ;  /* 0x00000001ff027807 */ /* 0x001fe40000800000 */
[----:B------:R-:W-:Y:S02]  /*6d70*/  SEL R0, R0, RZ, P1 ;  /* 0x000000ff00007207 */ /* 0x000fe40000800000 */
[----:B------:R-:W-:-:S03]  /*6d80*/  LOP3.LUT R27, R27, R2, RZ, 0x3c, !PT ;  /* 0x000000021b1b7212 */ /* 0x000fc600078e3cff */
[----:B------:R-:W-:Y:S01]  /*6d90*/  IMAD R6, R0, 0x8, R3 ;  /* 0x0000000800067824 */ /* 0x000fe200078e0203 */
[----:B------:R-:W-:Y:S01]  /*6da0*/  SHF.L.U32 R5, R27, 0x1f, RZ ;  /* 0x0000001f1b057819 */ /* 0x000fe200000006ff */
[----:B-1----:R-:W-:Y:S06]  /*6db0*/  @!P0 BRA `(.L_x_130) ;  /* 0x0000000400b08947 */ /* 0x002fec0003800000 */
.L_x_148:
[----:B------:R-:W1:Y:S01]  /*6dc0*/  SYNCS.PHASECHK.TRANS64.TRYWAIT P0, [R6+URZ], R5 ;  /* 0x00000005060075a7 */ /* 0x000e62000800017f */
[----:B------:R-:W-:-:S05]  /*6dd0*/  VIADD R0, R0, 0x1 ;  /* 0x0000000100007836 */ /* 0x000fca0000000000 */
[----:B------:R-:W-:-:S04]  /*6de0*/  ISETP.NE.AND P1, PT, R0, 0x9, PT ;  /* 0x000000090000780c */ /* 0x000fc80003f25270 */
[----:B------:R-:W-:Y:S02]  /*6df0*/  SEL R2, RZ, 0x1, P1 ;  /* 0x00000001ff027807 */ /* 0x000fe40000800000 */
[----:B------:R-:W-:Y:S02]  /*6e00*/  SEL R0, R0, RZ, P1 ;  /* 0x000000ff00007207 */ /* 0x000fe40000800000 */
[----:B------:R-:W-:-:S03]  /*6e10*/  LOP3.LUT R27, R27, R2, RZ, 0x3c, !PT ;  /* 0x000000021b1b7212 */ /* 0x000fc600078e3cff */
[----:B0-----:R-:W-:Y:S01]  /*6e20*/  IMAD R7, R0, 0x8, R3 ;  /* 0x0000000800077824 */ /* 0x001fe200078e0203 */
[----:B------:R-:W-:Y:S01]  /*6e30*/  SHF.L.U32 R4, R27, 0x1f, RZ ;  /* 0x0000001f1b047819 */ /* 0x000fe200000006ff */
[----:B-1----:R-:W-:Y:S06]  /*6e40*/  @!P0 BRA `(.L_x_131) ;  /* 0x0000000400a08947 */ /* 0x002fec0003800000 */
.L_x_149:
        /* <DEDUP_REMOVED lines=9> */
.L_x_150:
        /* <DEDUP_REMOVED lines=9> */
.L_x_151:
        /* <DEDUP_REMOVED lines=9> */
.L_x_152:
        /* <DEDUP_REMOVED lines=9> */
.L_x_153:
[----:B------:R-:W1:Y:S01]  /*7090*/  SYNCS.PHASECHK.TRANS64.TRYWAIT P0, [R7+URZ], R4 ;  /* 0x00000004070075a7 */ /* 0x000e62000800017f */
[----:B------:R-:W-:-:S05]  /*70a0*/  VIADD R0, R0, 0x1 ;  /* 0x0000000100007836 */ /* 0x000fca0000000000 */
[----:B------:R-:W-:-:S04]  /*70b0*/  ISETP.NE.AND P1, PT, R0, 0x9, PT ;  /* 0x000000090000780c */ /* 0x000fc80003f25270 */
[----:B------:R-:W-:Y:S02]  /*70c0*/  SEL R2, RZ, 0x1, P1 ;  /* 0x00000001ff027807 */ /* 0x000fe40000800000 */
[----:B------:R-:W-:Y:S02]  /*70d0*/  SEL R0, R0, RZ, P1 ;  /* 0x000000ff00007207 */ /* 0x000fe40000800000 */
[----:B------:R-:W-:Y:S01]  /*70e0*/  LOP3.LUT R2, R27, R2, RZ, 0x3c, !PT ;  /* 0x000000021b027212 */ /* 0x000fe200078e3cff */
[----:B-1----:R-:W-:Y:S06]  /*70f0*/  @!P0 BRA `(.L_x_136) ;  /* 0x0000000400588947 */ /* 0x002fec0003800000 */
.L_x_154:
[----:B------:R-:W-:Y:S01]  /*7100*/  IMAD R3, R0, 0x8, R3 ;  /* 0x0000000800037824 */ /* 0x000fe200078e0203 */
[----:B------:R-:W-:-:S07]  /*7110*/  SHF.L.U32 R0, R2, 0x1f, RZ ;  /* 0x0000001f02007819 */ /* 0x000fce00000006ff */
.L_x_137:
[----:B--2---:R2:W3:Y:S02]  /*7120*/  SYNCS.PHASECHK.TRANS64.TRYWAIT P0, [R3+URZ], R0 ;  /* 0x00000000030075a7 */ /* 0x0044e4000800017f */
[----:B---3--:R-:W-:Y:S05]  /*7130*/  @!P0 NANOSLEEP.SYNCS 0x989680 ;  /* 0x009896800000895d */ /* 0x008fea0003900000 */
[----:B------:R-:W3:Y:S02]  /*7140*/  @!P0 SYNCS.PHASECHK.TRANS64 P0, [R3+URZ], R0 ;  /* 0x00000000030085a7 */ /* 0x000ee4000800007f */
[----:B---3--:R-:W-:Y:S05]  /*7150*/  @!P0 BRA `(.L_x_137) ;  /* 0xfffffffc00f08947 */ /* 0x008fea000383ffff */
.L_x_127:
[----:B------:R-:W-:Y:S05]  /*7160*/  BSYNC B0 ;  /* 0x0000000000007941 */ /* 0x000fea0003800000 */
.L_x_126:
[----:B------:R-:W-:Y:S05]  /*7170*/  EXIT ;  /* 0x000000000000794d */ /* 0x000fea0003800000 */
.L_x_17:
[----:B------:R-:W-:Y:S02]  /*7180*/  IMAD.MOV.U32 R12, RZ, RZ, RZ ;  /* 0x000000ffff0c7224 */ /* 0x000fe400078e00ff */
[----:B------:R-:W-:Y:S02]  /*7190*/  IMAD.MOV.U32 R11, RZ, RZ, 0x1f ;  /* 0x0000001fff0b7424 */ /* 0x000fe400078e00ff */
[----:B------:R-:W-:-:S07]  /*71a0*/  IMAD.MOV.U32 R15, RZ, RZ, -0x1 ;  /* 0xffffffffff0f7424 */ /* 0x000fce00078e00ff */
[----:B01---5:R-:W-:Y:S05]  /*71b0*/  WARPSYNC.COLLECTIVE R15, `(.L_x_138) ;  /* 0x000000000f087348 */ /* 0x023fea0003c00000 */
[----:B------:R2:W3:Y:S02]  /*71c0*/  SHFL.IDX P6, R14, R13, R12, R11 ;  /* 0x0000000c0d0e7389 */ /* 0x0004e400000c000b */
[----:B0123-5:R-:W-:Y:S01]  /*71d0*/  ENDCOLLECTIVE ;  /* 0x000000000000791b */ /* 0x02ffe20003800000 */
.L_x_138:
[----:B------:R-:W-:Y:S05]  /*71e0*/  BRA `(.L_x_139) ;  /* 0xffffffa000787947 */ /* 0x000fea000383ffff */
.L_x_21:
[----:B---3--:R3:W4:Y:S02]  /*71f0*/  SYNCS.PHASECHK.TRANS64.TRYWAIT P1, [R3+URZ], R0 ;  /* 0x00000000030075a7 */ /* 0x008724000802017f */
[----:B----4-:R-:W-:Y:S05]  /*7200*/  @!P1 NANOSLEEP.SYNCS 0x989680 ;  /* 0x009896800000995d */ /* 0x010fea0003900000 */
[----:B------:R-:W4:Y:S02]  /*7210*/  @!P1 SYNCS.PHASECHK.TRANS64 P1, [R3+URZ], R0 ;  /* 0x00000000030095a7 */ /* 0x000f24000802007f */
[----:B----4-:R-:W-:Y:S05]  /*7220*/  @!P1 BRA `(.L_x_21) ;  /* 0xfffffffc00f09947 */ /* 0x010fea000383ffff */
[----:B------:R-:W-:Y:S05]  /*7230*/  BRA `(.L_x_20) ;  /* 0xffffffa000947947 */ /* 0x000fea000383ffff */
.L_x_26:
[----:B0-----:R0:W1:Y:S02]  /*7240*/  SYNCS.PHASECHK.TRANS64.TRYWAIT P1, [R3+URZ], R14 ;  /* 0x0000000e030075a7 */ /* 0x001064000802017f */
[----:B-1----:R-:W-:Y:S05]  /*7250*/  @!P1 NANOSLEEP.SYNCS 0x989680 ;  /* 0x009896800000995d */ /* 0x002fea0003900000 */
[----:B------:R-:W1:Y:S02]  /*7260*/  @!P1 SYNCS.PHASECHK.TRANS64 P1, [R3+URZ], R14 ;  /* 0x0000000e030095a7 */ /* 0x000e64000802007f */
[----:B-1----:R-:W-:Y:S05]  /*7270*/  @!P1 BRA `(.L_x_26) ;  /* 0xfffffffc00f09947 */ /* 0x002fea000383ffff */
[----:B------:R-:W-:Y:S05]  /*7280*/  BRA `(.L_x_25) ;  /* 0xffffffa400d87947 */ /* 0x000fea000383ffff */
.L_x_34:
[----:B0-----:R0:W1:Y:S02]  /*7290*/  SYNCS.PHASECHK.TRANS64.TRYWAIT P1, [R11+URZ], R20 ;  /* 0x000000140b0075a7 */ /* 0x001064000802017f */
[----:B-1----:R-:W-:Y:S05]  /*72a0*/  @!P1 NANOSLEEP.SYNCS 0x989680 ;  /* 0x009896800000995d */ /* 0x002fea0003900000 */
[----:B------:R-:W1:Y:S02]  /*72b0*/  @!P1 SYNCS.PHASECHK.TRANS64 P1, [R11+URZ], R20 ;  /* 0x000000140b0095a7 */ /* 0x000e64000802007f */
[----:B-1----:R-:W-:Y:S05]  /*72c0*/  @!P1 BRA `(.L_x_34) ;  /* 0xfffffffc00f09947 */ /* 0x002fea000383ffff */
[----:B------:R-:W-:Y:S05]  /*72d0*/  BRA `(.L_x_33) ;  /* 0xffffffac004c7947 */ /* 0x000fea000383ffff */
.L_x_111:
[----:B------:R-:W-:Y:S01]  /*72e0*/  BSSY B0, `(.L_x_140) ;  /* 0x0000006000007945 */ /* 0x000fe20003800000 */
[----:B------:R-:W-:-:S07]  /*72f0*/  IMAD.MOV.U32 R15, RZ, RZ, -0x1 ;  /* 0xffffffffff0f7424 */ /* 0x000fce00078e00ff */
[----:B------:R-:W-:Y:S05]  /*7300*/  WARPSYNC.COLLECTIVE R15, `(.L_x_141) ;  /* 0x000000000f0c7348 */ /* 0x000fea0003c00000 */
[----:B------:R-:W-:Y:S02]  /*7310*/  ELECT P6, UR62, PT ;  /* 0x00000000003e782f */ /* 0x000fe400038c0000 */
[----:B------:R-:W-:Y:S01]  /*7320*/  MOV R14, UR62 ;  /* 0x0000003e000e7c02 */ /* 0x000fe20008000f00 */
[----:B------:R-:W-:Y:S10]  /*7330*/  ENDCOLLECTIVE ;  /* 0x000000000000791b */ /* 0x000ff40003800000 */
.L_x_141:
[----:B------:R-:W-:Y:S05]  /*7340*/  BSYNC B0 ;  /* 0x0000000000007941 */ /* 0x000fea0003800000 */
.L_x_140:
[----:B------:R-:W-:Y:S05]  /*7350*/  BRA `(.L_x_142) ;  /* 0xffffffe400947947 */ /* 0x000fea000383ffff */
.L_x_116:
[----:B0-----:R0:W1:Y:S02]  /*7360*/  SYNCS.PHASECHK.TRANS64.TRYWAIT P0, [R4+URZ+0x48], R37 ;  /* 0x00004825040075a7 */ /* 0x001064000800017f */
[----:B-1----:R-:W-:Y:S05]  /*7370*/  @!P0 NANOSLEEP.SYNCS 0x989680 ;  /* 0x009896800000895d */ /* 0x002fea0003900000 */
[----:B------:R-:W1:Y:S02]  /*7380*/  @!P0 SYNCS.PHASECHK.TRANS64 P0, [R4+URZ+0x48], R37 ;  /* 0x00004825040085a7 */ /* 0x000e64000800007f */
[----:B-1----:R-:W-:Y:S05]  /*7390*/  @!P0 BRA `(.L_x_116) ;  /* 0xfffffffc00f08947 */ /* 0x002fea000383ffff */
[----:B------:R-:W-:Y:S05]  /*73a0*/  BRA `(.L_x_143) ;  /* 0xffffffe8009c7947 */ /* 0x000fea000383ffff */
.L_x_125:
[----:B------:R-:W-:Y:S01]  /*73b0*/  BSSY B0, `(.L_x_144) ;  /* 0x0000006000007945 */ /* 0x000fe20003800000 */
[----:B------:R-:W-:-:S07]  /*73c0*/  IMAD.MOV.U32 R15, RZ, RZ, -0x1 ;  /* 0xffffffffff0f7424 */ /* 0x000fce00078e00ff */
[----:B------:R-:W-:Y:S05]  /*73d0*/  WARPSYNC.COLLECTIVE R15, `(.L_x_145) ;  /* 0x000000000f0c7348 */ /* 0x000fea0003c00000 */
[----:B------:R-:W-:Y:S02]  /*73e0*/  ELECT P6, UR62, PT ;  /* 0x00000000003e782f */ /* 0x000fe400038c0000 */
[----:B------:R-:W-:Y:S01]  /*73f0*/  MOV R14, UR62 ;  /* 0x0000003e000e7c02 */ /* 0x000fe20008000f00 */
[----:B------:R-:W-:Y:S10]  /*7400*/  ENDCOLLECTIVE ;  /* 0x000000000000791b */ /* 0x000ff40003800000 */
.L_x_145:
[----:B------:R-:W-:Y:S05]  /*7410*/  BSYNC B0 ;  /* 0x0000000000007941 */ /* 0x000fea0003800000 */
.L_x_144:
[----:B------:R-:W-:Y:S05]  /*7420*/  BRA `(.L_x_146) ;  /* 0xfffffff400ec7947 */ /* 0x000fea000383ffff */
.L_x_129:
[----:B0-----:R0:W1:Y:S02]  /*7430*/  SYNCS.PHASECHK.TRANS64.TRYWAIT P0, [R5+URZ], R2 ;  /* 0x00000002050075a7 */ /* 0x001064000800017f */
[----:B-1----:R-:W-:Y:S05]  /*7440*/  @!P0 NANOSLEEP.SYNCS 0x989680 ;  /* 0x009896800000895d */ /* 0x002fea0003900000 */
[----:B------:R-:W1:Y:S02]  /*7450*/  @!P0 SYNCS.PHASECHK.TRANS64 P0, [R5+URZ], R2 ;  /* 0x00000002050085a7 */ /* 0x000e64000800007f */
[----:B-1----:R-:W-:Y:S05]  /*7460*/  @!P0 BRA `(.L_x_129) ;  /* 0xfffffffc00f08947 */ /* 0x002fea000383ffff */
[----:B------:R-:W-:Y:S05]  /*7470*/  BRA `(.L_x_147) ;  /* 0xfffffff8002c7947 */ /* 0x000fea000383ffff */
.L_x_130:
[----:B0-----:R0:W1:Y:S02]  /*7480*/  SYNCS.PHASECHK.TRANS64.TRYWAIT P0, [R7+URZ], R4 ;  /* 0x00000004070075a7 */ /* 0x001064000800017f */
[----:B-1----:R-:W-:Y:S05]  /*7490*/  @!P0 NANOSLEEP.SYNCS 0x989680 ;  /* 0x009896800000895d */ /* 0x002fea0003900000 */
[----:B------:R-:W1:Y:S02]  /*74a0*/  @!P0 SYNCS.PHASECHK.TRANS64 P0, [R7+URZ], R4 ;  /* 0x00000004070085a7 */ /* 0x000e64000800007f */
[----:B-1----:R-:W-:Y:S05]  /*74b0*/  @!P0 BRA `(.L_x_130) ;  /* 0xfffffffc00f08947 */ /* 0x002fea000383ffff */
[----:B------:R-:W-:Y:S05]  /*74c0*/  BRA `(.L_x_148) ;  /* 0xfffffff8003c7947 */ /* 0x000fea000383ffff */
.L_x_131:
[----:B0-----:R0:W1:Y:S02]  /*74d0*/  SYNCS.PHASECHK.TRANS64.TRYWAIT P0, [R6+URZ], R5 ;  /* 0x00000005060075a7 */ /* 0x001064000800017f */
[----:B-1----:R-:W-:Y:S05]  /*74e0*/  @!P0 NANOSLEEP.SYNCS 0x989680 ;  /* 0x009896800000895d */ /* 0x002fea0003900000 */
[----:B------:R-:W1:Y:S02]  /*74f0*/  @!P0 SYNCS.PHASECHK.TRANS64 P0, [R6+URZ], R5 ;  /* 0x00000005060085a7 */ /* 0x000e64000800007f */
[----:B-1----:R-:W-:Y:S05]  /*7500*/  @!P0 BRA `(.L_x_131) ;  /* 0xfffffffc00f08947 */ /* 0x002fea000383ffff */
[----:B------:R-:W-:Y:S05]  /*7510*/  BRA `(.L_x_149) ;  /* 0xfffffff8004c7947 */ /* 0x000fea000383ffff */
.L_x_132:
[----:B0-----:R0:W1:Y:S02]  /*7520*/  SYNCS.PHASECHK.TRANS64.TRYWAIT P0, [R7+URZ], R4 ;  /* 0x00000004070075a7 */ /* 0x001064000800017f */
[----:B-1----:R-:W-:Y:S05]  /*7530*/  @!P0 NANOSLEEP.SYNCS 0x989680 ;  /* 0x009896800000895d */ /* 0x002fea0003900000 */
[----:B------:R-:W1:Y:S02]  /*7540*/  @!P0 SYNCS.PHASECHK.TRANS64 P0, [R7+URZ], R4 ;  /* 0x00000004070085a7 */ /* 0x000e64000800007f */
[----:B-1----:R-:W-:Y:S05]  /*7550*/  @!P0 BRA `(.L_x_132) ;  /* 0xfffffffc00f08947 */ /* 0x002fea000383ffff */
[----:B------:R-:W-:Y:S05]  /*7560*/  BRA `(.L_x_150) ;  /* 0xfffffff8005c7947 */ /* 0x000fea000383ffff */
.L_x_133:
[----:B0-----:R0:W1:Y:S02]  /*7570*/  SYNCS.PHASECHK.TRANS64.TRYWAIT P0, [R6+URZ], R5 ;  /* 0x00000005060075a7 */ /* 0x001064000800017f */
[----:B-1----:R-:W-:Y:S05]  /*7580*/  @!P0 NANOSLEEP.SYNCS 0x989680 ;  /* 0x009896800000895d */ /* 0x002fea0003900000 */
[----:B------:R-:W1:Y:S02]  /*7590*/  @!P0 SYNCS.PHASECHK.TRANS64 P0, [R6+URZ], R5 ;  /* 0x00000005060085a7 */ /* 0x000e64000800007f */
[----:B-1----:R-:W-:Y:S05]  /*75a0*/  @!P0 BRA `(.L_x_133) ;  /* 0xfffffffc00f08947 */ /* 0x002fea000383ffff */
[----:B------:R-:W-:Y:S05]  /*75b0*/  BRA `(.L_x_151) ;  /* 0xfffffff8006c7947 */ /* 0x000fea000383ffff */
.L_x_134:
[----:B0-----:R0:W1:Y:S02]  /*75c0*/  SYNCS.PHASECHK.TRANS64.TRYWAIT P0, [R7+URZ], R4 ;  /* 0x00000004070075a7 */ /* 0x001064000800017f */
[----:B-1----:R-:W-:Y:S05]  /*75d0*/  @!P0 NANOSLEEP.SYNCS 0x989680 ;  /* 0x009896800000895d */ /* 0x002fea0003900000 */
[----:B------:R-:W1:Y:S02]  /*75e0*/  @!P0 SYNCS.PHASECHK.TRANS64 P0, [R7+URZ], R4 ;  /* 0x00000004070085a7 */ /* 0x000e64000800007f */
[----:B-1----:R-:W-:Y:S05]  /*75f0*/  @!P0 BRA `(.L_x_134) ;  /* 0xfffffffc00f08947 */ /* 0x002fea000383ffff */
[----:B------:R-:W-:Y:S05]  /*7600*/  BRA `(.L_x_152) ;  /* 0xfffffff8007c7947 */ /* 0x000fea000383ffff */
.L_x_135:
[----:B0-----:R0:W1:Y:S02]  /*7610*/  SYNCS.PHASECHK.TRANS64.TRYWAIT P0, [R6+URZ], R5 ;  /* 0x00000005060075a7 */ /* 0x001064000800017f */
[----:B-1----:R-:W-:Y:S05]  /*7620*/  @!P0 NANOSLEEP.SYNCS 0x989680 ;  /* 0x009896800000895d */ /* 0x002fea0003900000 */
[----:B------:R-:W1:Y:S02]  /*7630*/  @!P0 SYNCS.PHASECHK.TRANS64 P0, [R6+URZ], R5 ;  /* 0x00000005060085a7 */ /* 0x000e64000800007f */
[----:B-1----:R-:W-:Y:S05]  /*7640*/  @!P0 BRA `(.L_x_135) ;  /* 0xfffffffc00f08947 */ /* 0x002fea000383ffff */
[----:B------:R-:W-:Y:S05]  /*7650*/  BRA `(.L_x_153) ;  /* 0xfffffff8008c7947 */ /* 0x000fea000383ffff */
.L_x_136:
[----:B-1----:R1:W2:Y:S02]  /*7660*/  SYNCS.PHASECHK.TRANS64.TRYWAIT P0, [R7+URZ], R4 ;  /* 0x00000004070075a7 */ /* 0x0022a4000800017f */
[----:B--2---:R-:W-:Y:S05]  /*7670*/  @!P0 NANOSLEEP.SYNCS 0x989680 ;  /* 0x009896800000895d */ /* 0x004fea0003900000 */
[----:B------:R-:W2:Y:S02]  /*7680*/  @!P0 SYNCS.PHASECHK.TRANS64 P0, [R7+URZ], R4 ;  /* 0x00000004070085a7 */ /* 0x000ea4000800007f */
[----:B--2---:R-:W-:Y:S05]  /*7690*/  @!P0 BRA `(.L_x_136) ;  /* 0xfffffffc00f08947 */ /* 0x004fea000383ffff */
[----:B------:R-:W-:Y:S05]  /*76a0*/  BRA `(.L_x_154) ;  /* 0xfffffff800947947 */ /* 0x000fea000383ffff */
.L_x_155:
[----:B------:R-:W-:-:S00]  /*76b0*/  BRA `(.L_x_155) ;  /* 0xfffffffc00fc7947 */ /* 0x000fc0000383ffff */
[----:B------:R-:W-:-:S00]  /*76c0*/  NOP ;  /* 0x0000000000007918 */ /* 0x000fc00000000000 */
        /* <DEDUP_REMOVED lines=11> */
.L_x_156:


//--------------------- .nv.global.init           --------------------------
	.section	.nv.global.init,"aw",@progbits
.nv.global.init:
	.type		$str$24,@object
	.size		$str$24,($str$25 - $str$24)
$str$24:
        /*0000*/ 	.byte	0x28, 0x61, 0x64, 0x64, 0x72, 0x65, 0x73, 0x73, 0x20, 0x26, 0x20, 0x6d, 0x61, 0x73, 0x6b, 0x29
        /*0010*/ 	.byte	0x20, 0x3d, 0x3d, 0x20, 0x30, 0x00
	.type		$str$25,@object
	.size		$str$25,(__unnamed_1 - $str$25)
$str$25:
        /*0016*/ 	.byte	0x2f, 0x74, 0x6d, 0x70, 0x2f, 0x63, 0x75, 0x74, 0x6c, 0x61, 0x73, 0x73, 0x5f, 0x73, 0x77, 0x65
        /*0026*/ 	.byte	0x65, 0x70, 0x5f, 0x73, 0x72, 0x63, 0x2f, 0x69, 0x6e, 0x63, 0x6c, 0x75, 0x64, 0x65, 0x2f, 0x63
        /*0036*/ 	.byte	0x75, 0x74, 0x65, 0x2f, 0x70, 0x6f, 0x69, 0x6e, 0x74, 0x65, 0x72, 0x5f, 0x66, 0x6c, 0x61, 0x67
        /*0046*/ 	.byte	0x67, 0x65, 0x64, 0x2e, 0x68, 0x70, 0x70, 0x00
	.type		__unnamed_1,@object
	.size		__unnamed_1,(__unnamed_2 - __unnamed_1)
__unnamed_1:
        /*004e*/ 	.byte	0x61, 0x75, 0x74, 0x6f, 0x20, 0x63, 0x75, 0x74, 0x65, 0x3a, 0x3a, 0x61, 0x73, 0x5f, 0x70, 0x6f
        /* <DEDUP_REMOVED lines=27> */
        /*020e*/ 	.byte	0x34, 0x30, 0x39, 0x36, 0x3e, 0x3e, 0x3e, 0x3e, 0x3e, 0x20, 0x26, 0x5d, 0x00
	.type		__unnamed_2,@object
	.size		__unnamed_2,(.L_1 - __unnamed_2)
__unnamed_2:
        /* <DEDUP_REMOVED lines=29> */
.L_1:


//--------------------- .nv.shared._ZN7cutlass13device_kernelINS_4gemm6kernel13GemmUniversalIN4cute5tupleIJiiiiEEENS1_10collective13CollectiveMmaINS1_39MainloopSm90TmaGmmaRmemAWarpSpecializedILi9ENS5_IJNS4_1CILi1EEESB_SB_EEENS1_35KernelTmaWarpSpecializedCooperativeEEENS5_IJNSA_ILi128EEENSA_ILi64EEENSA_ILi32EEEEEEfNS5_IJlSB_lEEEfNS5_IJSB_llEEENS4_8TiledMMAINS4_8MMA_AtomIJNS4_4SM904GMMA29MMA_64x64x8_F32TF32TF32_RS_TNILNSO_7ScaleInE1ELSQ_1EEEEEENS4_6LayoutINS5_IJNSA_ILi2EEESB_SB_EEENS5_IJSB_NSA_ILi0EEESW_EEEEENS5_IJNS4_10UnderscoreESZ_SZ_EEEEENS4_13SM90_TMA_LOADENS4_14ComposedLayoutINS4_7SwizzleILi3ELi4ELi3EEENS4_18smem_ptr_flag_bitsILi32EEENST_INS5_IJNSA_ILi8EEESH_EEENS5_IJSH_SB_EEEEEEEvNS4_8identityES12_NS13_INS14_ILi1ELi4ELi3EEES17_NST_INS5_IJS18_S18_EEENS5_IJSB_S18_EEEEEEENS4_9Copy_AtomIJNS4_39AutoVectorizingCopyWithAssumedAlignmentILi128EEEfEEES1D_EENS_8epilogue10collective6detail29Sm90TmaWarpSpecializedAdapterINS1P_15DefaultEpilogueINS_10tfloat32_tESJ_SJ_NS1O_6thread17LinearCombinationIS1T_Li1EffLNS1U_9ScaleType4KindE0ELNS_15FloatRoundStyleE2ES1T_EENS1_15EpilogueDefaultEEEEEvvEEEEvNT_6ParamsE --------------------------
	.section	.nv.shared._ZN7cutlass13device_kernelINS_4gemm6kernel13GemmUniversalIN4cute5tupleIJiiiiEEENS1_10collective13CollectiveMmaINS1_39MainloopSm90TmaGmmaRmemAWarpSpecializedILi9ENS5_IJNS4_1CILi1EEESB_SB_EEENS1_35KernelTmaWarpSpecializedCooperativeEEENS5_IJNSA_ILi128EEENSA_ILi64EEENSA_ILi32EEEEEEfNS5_IJlSB_lEEEfNS5_IJSB_llEEENS4_8TiledMMAINS4_8MMA_AtomIJNS4_4SM904GMMA29MMA_64x64x8_F32TF32TF32_RS_TNILNSO_7ScaleInE1ELSQ_1EEEEEENS4_6LayoutINS5_IJNSA_ILi2EEESB_SB_EEENS5_IJSB_NSA_ILi0EEESW_EEEEENS5_IJNS4_10UnderscoreESZ_SZ_EEEEENS4_13SM90_TMA_LOADENS4_14ComposedLayoutINS4_7SwizzleILi3ELi4ELi3EEENS4_18smem_ptr_flag_bitsILi32EEENST_INS5_IJNSA_ILi8EEESH_EEENS5_IJSH_SB_EEEEEEEvNS4_8identityES12_NS13_INS14_ILi1ELi4ELi3EEES17_NST_INS5_IJS18_S18_EEENS5_IJSB_S18_EEEEEEENS4_9Copy_AtomIJNS4_39AutoVectorizingCopyWithAssumedAlignmentILi128EEEfEEES1D_EENS_8epilogue10collective6detail29Sm90TmaWarpSpecializedAdapterINS1P_15DefaultEpilogueINS_10tfloat32_tESJ_SJ_NS1O_6thread17LinearCombinationIS1T_Li1EffLNS1U_9ScaleType4KindE0ELNS_15FloatRoundStyleE2ES1T_EENS1_15EpilogueDefaultEEEEEvvEEEEvNT_6ParamsE,"aw",@nobits
	.sectionflags	@""
	.align	16
	.zero		1024


//--------------------- .nv.shared.reserved.0     --------------------------
	.section	.nv.shared.reserved.0,"aw",@nobits
	.weak		__nv_reservedSMEM_offset_0_alias
	.size		__nv_reservedSMEM_offset_0_alias, 0, 0
	.other		__nv_reservedSMEM_offset_0_alias,@"STO_CUDA_RESERVED_SHARED STV_DEFAULT"
__nv_reservedSMEM_offset_0_alias:
	.zero		0


//--------------------- .nv.global                --------------------------
	.section	.nv.global,"aw",@nobits
.nv.global:
	.type		_ZN39_INTERNAL_8a667a58_4_k_cu_f6508055_29854cute1_E,@object
	.size		_ZN39_INTERNAL_8a667a58_4_k_cu_f6508055_29854cute1_E,(_ZN39_INTERNAL_8a667a58_4_k_cu_f6508055_29854cuda3std3__45__cpo6cbeginE - _ZN39_INTERNAL_8a667a58_4_k_cu_f6508055_29854cute1_E)
_ZN39_INTERNAL_8a667a58_4_k_cu_f6508055_29854cute1_E:
	.zero		1
	.type		_ZN39_INTERNAL_8a667a58_4_k_cu_f6508055_29854cuda3std3__45__cpo6cbeginE,@object
	.size		_ZN39_INTERNAL_8a667a58_4_k_cu_f6508055_29854cuda3std3__45__cpo6cbeginE,(_ZN39_INTERNAL_8a667a58_4_k_cu_f6508055_29854cuda3std3__48in_placeE - _ZN39_INTERNAL_8a667a58_4_k_cu_f6508055_29854cuda3std3__45__cpo6cbeginE)
_ZN39_INTERNAL_8a667a58_4_k_cu_f6508055_29854cuda3std3__45__cpo6cbeginE:
	.zero		1
	.type		_ZN39_INTERNAL_8a667a58_4_k_cu_f6508055_29854cuda3std3__48in_placeE,@object
	.size		_ZN39_INTERNAL_8a667a58_4_k_cu_f6508055_29854cuda3std3__48in_placeE,(_ZN39_INTERNAL_8a667a58_4_k_cu_f6508055_29854cuda3std6ranges3__45__cpo9iter_moveE - _ZN39_INTERNAL_8a667a58_4_k_cu_f6508055_29854cuda3std3__48in_placeE)
_ZN39_INTERNAL_8a667a58_4_k_cu_f6508055_29854cuda3std3__48in_placeE:
	.zero		1
	.type		_ZN39_INTERNAL_8a667a58_4_k_cu_f6508055_29854cuda3std6ranges3__45__cpo9iter_moveE,@object
	.size		_ZN39_INTERNAL_8a667a58_4_k_cu_f6508055_29854cuda3std6ranges3__45__cpo9iter_moveE,(_ZN39_INTERNAL_8a667a58_4_k_cu_f6508055_29854cuda3std3__45__cpo5beginE - _ZN39_INTERNAL_8a667a58_4_k_cu_f6508055_29854cuda3std6ranges3__45__cpo9iter_moveE)
_ZN39_INTERNAL_8a667a58_4_k_cu_f6508055_29854cuda3std6ranges3__45__cpo9iter_moveE:
	.zero		1
	.type		_ZN39_INTERNAL_8a667a58_4_k_cu_f6508055_29854cuda3std3__45__cpo5beginE,@object
	.size		_ZN39_INTERNAL_8a667a58_4_k_cu_f6508055_29854cuda3std3__45__cpo5beginE,(_ZN39_INTERNAL_8a667a58_4_k_cu_f6508055_29854cuda3std3__441_GLOBAL__N__8a667a58_4_k_cu_f6508055_29856ignoreE - _ZN39_INTERNAL_8a667a58_4_k_cu_f6508055_29854cuda3std3__45__cpo5beginE)
_ZN39_INTERNAL_8a667a58_4_k_cu_f6508055_29854cuda3std3__45__cpo5beginE:
	.zero		1
	.type		_ZN39_INTERNAL_8a667a58_4_k_cu_f6508055_29854cuda3std3__441_GLOBAL__N__8a667a58_4_k_cu_f6508055_29856ignoreE,@object
	.size		_ZN39_INTERNAL_8a667a58_4_k_cu_f6508055_29854cuda3std3__441_GLOBAL__N__8a667a58_4_k_cu_f6508055_29856ignoreE,(_ZN39_INTERNAL_8a667a58_4_k_cu_f6508055_29854cute7productE - _ZN39_INTERNAL_8a667a58_4_k_cu_f6508055_29854cuda3std3__441_GLOBAL__N__8a667a58_4_k_cu_f6508055_29856ignoreE)
_ZN39_INTERNAL_8a667a58_4_k_cu_f6508055_29854cuda3std3__441_GLOBAL__N__8a667a58_4_k_cu_f6508055_29856ignoreE:
	.zero		1
	.type		_ZN39_INTERNAL_8a667a58_4_k_cu_f6508055_29854cute7productE,@object
	.size		_ZN39_INTERNAL_8a667a58_4_k_cu_f6508055_29854cute7productE,(_ZN39_INTERNAL_8a667a58_4_k_cu_f6508055_29854cuda3std3__45__cpo3endE - _ZN39_INTERNAL_8a667a58_4_k_cu_f6508055_29854cute7productE)
_ZN39_INTERNAL_8a667a58_4_k_cu_f6508055_29854cute7productE:
	.zero		1
	.type		_ZN39_INTERNAL_8a667a58_4_k_cu_f6508055_29854cuda3std3__45__cpo3endE,@object
	.size		_ZN39_INTERNAL_8a667a58_4_k_cu_f6508055_29854cuda3std3__45__cpo3endE,(_ZN39_INTERNAL_8a667a58_4_k_cu_f6508055_29854cuda3std3__419piecewise_constructE - _ZN39_INTERNAL_8a667a58_4_k_cu_f6508055_29854cuda3std3__45__cpo3endE)
_ZN39_INTERNAL_8a667a58_4_k_cu_f6508055_29854cuda3std3__45__cpo3endE:
	.zero		1
	.type		_ZN39_INTERNAL_8a667a58_4_k_cu_f6508055_29854cuda3std3__419piecewise_constructE,@object
	.size		_ZN39_INTERNAL_8a667a58_4_k_cu_f6508055_29854cuda3std3__419piecewise_constructE,(_ZN39_INTERNAL_8a667a58_4_k_cu_f6508055_29854cuda3std3__45__cpo4cendE - _ZN39_INTERNAL_8a667a58_4_k_cu_f6508055_29854cuda3std3__419piecewise_constructE)
_ZN39_INTERNAL_8a667a58_4_k_cu_f6508055_29854cuda3std3__419piecewise_constructE:
	.zero		1
	.type		_ZN39_INTERNAL_8a667a58_4_k_cu_f6508055_29854cuda3std3__45__cpo4cendE,@object
	.size		_ZN39_INTERNAL_8a667a58_4_k_cu_f6508055_29854cuda3std3__45__cpo4cendE,(_ZN39_INTERNAL_8a667a58_4_k_cu_f6508055_29854cuda3std6ranges3__45__cpo4swapE - _ZN39_INTERNAL_8a667a58_4_k_cu_f6508055_29854cuda3std3__45__cpo4cendE)
_ZN39_INTERNAL_8a667a58_4_k_cu_f6508055_29854cuda3std3__45__cpo4cendE:
	.zero		1
	.type		_ZN39_INTERNAL_8a667a58_4_k_cu_f6508055_29854cuda3std6ranges3__45__cpo4swapE,@object
	.size		_ZN39_INTERNAL_8a667a58_4_k_cu_f6508055_29854cuda3std6ranges3__45__cpo4swapE,(.L_9 - _ZN39_INTERNAL_8a667a58_4_k_cu_f6508055_29854cuda3std6ranges3__45__cpo4swapE)
_ZN39_INTERNAL_8a667a58_4_k_cu_f6508055_29854cuda3std6ranges3__45__cpo4swapE:
	.zero		1
.L_9:


//--------------------- .nv.constant0._ZN7cutlass13device_kernelINS_4gemm6kernel13GemmUniversalIN4cute5tupleIJiiiiEEENS1_10collective13CollectiveMmaINS1_39MainloopSm90TmaGmmaRmemAWarpSpecializedILi9ENS5_IJNS4_1CILi1EEESB_SB_EEENS1_35KernelTmaWarpSpecializedCooperativeEEENS5_IJNSA_ILi128EEENSA_ILi64EEENSA_ILi32EEEEEEfNS5_IJlSB_lEEEfNS5_IJSB_llEEENS4_8TiledMMAINS4_8MMA_AtomIJNS4_4SM904GMMA29MMA_64x64x8_F32TF32TF32_RS_TNILNSO_7ScaleInE1ELSQ_1EEEEEENS4_6LayoutINS5_IJNSA_ILi2EEESB_SB_EEENS5_IJSB_NSA_ILi0EEESW_EEEEENS5_IJNS4_10UnderscoreESZ_SZ_EEEEENS4_13SM90_TMA_LOADENS4_14ComposedLayoutINS4_7SwizzleILi3ELi4ELi3EEENS4_18smem_ptr_flag_bitsILi32EEENST_INS5_IJNSA_ILi8EEESH_EEENS5_IJSH_SB_EEEEEEEvNS4_8identityES12_NS13_INS14_ILi1ELi4ELi3EEES17_NST_INS5_IJS18_S18_EEENS5_IJSB_S18_EEEEEEENS4_9Copy_AtomIJNS4_39AutoVectorizingCopyWithAssumedAlignmentILi128EEEfEEES1D_EENS_8epilogue10collective6detail29Sm90TmaWarpSpecializedAdapterINS1P_15DefaultEpilogueINS_10tfloat32_tESJ_SJ_NS1O_6thread17LinearCombinationIS1T_Li1EffLNS1U_9ScaleType4KindE0ELNS_15FloatRoundStyleE2ES1T_EENS1_15EpilogueDefaultEEEEEvvEEEEvNT_6ParamsE --------------------------
	.section	.nv.constant0._ZN7cutlass13device_kernelINS_4gemm6kernel13GemmUniversalIN4cute5tupleIJiiiiEEENS1_10collective13CollectiveMmaINS1_39MainloopSm90TmaGmmaRmemAWarpSpecializedILi9ENS5_IJNS4_1CILi1EEESB_SB_EEENS1_35KernelTmaWarpSpecializedCooperativeEEENS5_IJNSA_ILi128EEENSA_ILi64EEENSA_ILi32EEEEEEfNS5_IJlSB_lEEEfNS5_IJSB_llEEENS4_8TiledMMAINS4_8MMA_AtomIJNS4_4SM904GMMA29MMA_64x64x8_F32TF32TF32_RS_TNILNSO_7ScaleInE1ELSQ_1EEEEEENS4_6LayoutINS5_IJNSA_ILi2EEESB_SB_EEENS5_IJSB_NSA_ILi0EEESW_EEEEENS5_IJNS4_10UnderscoreESZ_SZ_EEEEENS4_13SM90_TMA_LOADENS4_14ComposedLayoutINS4_7SwizzleILi3ELi4ELi3EEENS4_18smem_ptr_flag_bitsILi32EEENST_INS5_IJNSA_ILi8EEESH_EEENS5_IJSH_SB_EEEEEEEvNS4_8identityES12_NS13_INS14_ILi1ELi4ELi3EEES17_NST_INS5_IJS18_S18_EEENS5_IJSB_S18_EEEEEEENS4_9Copy_AtomIJNS4_39AutoVectorizingCopyWithAssumedAlignmentILi128EEEfEEES1D_EENS_8epilogue10collective6detail29Sm90TmaWarpSpecializedAdapterINS1P_15DefaultEpilogueINS_10tfloat32_tESJ_SJ_NS1O_6thread17LinearCombinationIS1T_Li1EffLNS1U_9ScaleType4KindE0ELNS_15FloatRoundStyleE2ES1T_EENS1_15EpilogueDefaultEEEEEvvEEEEvNT_6ParamsE,"a",@progbits
	.sectionflags	@""
	.align	4
.nv.constant0._ZN7cutlass13device_kernelINS_4gemm6kernel13GemmUniversalIN4cute5tupleIJiiiiEEENS1_10collective13CollectiveMmaINS1_39MainloopSm90TmaGmmaRmemAWarpSpecializedILi9ENS5_IJNS4_1CILi1EEESB_SB_EEENS1_35KernelTmaWarpSpecializedCooperativeEEENS5_IJNSA_ILi128EEENSA_ILi64EEENSA_ILi32EEEEEEfNS5_IJlSB_lEEEfNS5_IJSB_llEEENS4_8TiledMMAINS4_8MMA_AtomIJNS4_4SM904GMMA29MMA_64x64x8_F32TF32TF32_RS_TNILNSO_7ScaleInE1ELSQ_1EEEEEENS4_6LayoutINS5_IJNSA_ILi2EEESB_SB_EEENS5_IJSB_NSA_ILi0EEESW_EEEEENS5_IJNS4_10UnderscoreESZ_SZ_EEEEENS4_13SM90_TMA_LOADENS4_14ComposedLayoutINS4_7SwizzleILi3ELi4ELi3EEENS4_18smem_ptr_flag_bitsILi32EEENST_INS5_IJNSA_ILi8EEESH_EEENS5_IJSH_SB_EEEEEEEvNS4_8identityES12_NS13_INS14_ILi1ELi4ELi3EEES17_NST_INS5_IJS18_S18_EEENS5_IJSB_S18_EEEEEEENS4_9Copy_AtomIJNS4_39AutoVectorizingCopyWithAssumedAlignmentILi128EEEfEEES1D_EENS_8epilogue10collective6detail29Sm90TmaWarpSpecializedAdapterINS1P_15DefaultEpilogueINS_10tfloat32_tESJ_SJ_NS1O_6thread17LinearCombinationIS1T_Li1EffLNS1U_9ScaleType4KindE0ELNS_15FloatRoundStyleE2ES1T_EENS1_15EpilogueDefaultEEEEEvvEEEEvNT_6ParamsE:
	.zero		1664


//--------------------- SYMBOLS --------------------------

	.type		.nv.reservedSmem.offset0,@object
	.size		.nv.reservedSmem.offset0,0x4
	.type		__assertfail,@function
